//
// Generated by NVIDIA NVVM Compiler
//
// Compiler Build ID: CL-36424714
// Cuda compilation tools, release 13.0, V13.0.88
// Based on NVVM 20.0.0
//

.version 9.0
.target sm_100
.address_size 64

	// .globl	_Z6jacobiPdS_Pii

.visible .entry _Z6jacobiPdS_Pii(
	.param .u64 .ptr .align 1 _Z6jacobiPdS_Pii_param_0,
	.param .u64 .ptr .align 1 _Z6jacobiPdS_Pii_param_1,
	.param .u64 .ptr .align 1 _Z6jacobiPdS_Pii_param_2,
	.param .u32 _Z6jacobiPdS_Pii_param_3
)
{
	.reg .pred 	%p<25>;
	.reg .b16 	%rs<6>;
	.reg .b32 	%r<442>;
	.reg .b64 	%rd<339>;
	.reg .b64 	%fd<155>;

	ld.param.u64 	%rd9, [_Z6jacobiPdS_Pii_param_0];
	ld.param.u64 	%rd10, [_Z6jacobiPdS_Pii_param_2];
	ld.param.u32 	%r44, [_Z6jacobiPdS_Pii_param_3];
	cvta.to.global.u64 	%rd1, %rd9;
	cvta.to.global.u64 	%rd2, %rd10;
	mov.u32 	%r1, %tid.x;
	mul.wide.u32 	%rd11, %r1, 4;
	add.s64 	%rd3, %rd2, %rd11;
	ld.global.s16 	%r4, [%rd3];
	cvt.s32.s16 	%r2, %r44;
	cvt.u16.u32 	%rs2, %r44;
	shr.u16 	%rs3, %rs2, 15;
	add.s16 	%rs4, %rs2, %rs3;
	shr.s16 	%rs1, %rs4, 1;
	cvt.s64.s16 	%rd4, %rs1;
	cvt.s32.s16 	%r45, %rs1;
	mul.wide.s32 	%rd12, %r45, 4;
	add.s64 	%rd5, %rd3, %rd12;
	ld.global.u32 	%r3, [%rd5];
	cvt.u64.u32 	%rd13, %r3;
	mul.lo.s32 	%r46, %r4, %r2;
	cvt.s64.s32 	%rd6, %r46;
	cvt.s64.s16 	%rd14, %rd13;
	add.s64 	%rd15, %rd14, %rd6;
	shl.b64 	%rd16, %rd15, 3;
	add.s64 	%rd17, %rd1, %rd16;
	ld.global.f64 	%fd11, [%rd17];
	setp.eq.f64 	%p1, %fd11, 0d0000000000000000;
	mov.f64 	%fd154, 0d0000000000000000;
	mov.f64 	%fd153, 0d3FF0000000000000;
	@%p1 bra 	$L__BB0_5;
	cvt.s32.s16 	%r47, %r3;
	mad.lo.s32 	%r48, %r47, %r47, %r47;
	shr.u32 	%r49, %r48, 31;
	add.s32 	%r50, %r48, %r49;
	shr.s32 	%r51, %r50, 1;
	neg.s32 	%r52, %r51;
	mul.lo.s32 	%r53, %r47, %r2;
	cvt.s64.s32 	%rd18, %r53;
	cvt.s64.s32 	%rd19, %r47;
	add.s64 	%rd20, %rd18, %rd19;
	cvt.s64.s32 	%rd21, %r52;
	add.s64 	%rd22, %rd20, %rd21;
	shl.b64 	%rd23, %rd22, 3;
	add.s64 	%rd24, %rd1, %rd23;
	ld.global.f64 	%fd12, [%rd24];
	mad.lo.s32 	%r54, %r4, %r4, %r4;
	shr.u32 	%r55, %r54, 31;
	add.s32 	%r56, %r54, %r55;
	shr.s32 	%r57, %r56, 1;
	neg.s32 	%r58, %r57;
	cvt.s64.s32 	%rd25, %r4;
	add.s64 	%rd26, %rd6, %rd25;
	cvt.s64.s32 	%rd27, %r58;
	add.s64 	%rd28, %rd26, %rd27;
	shl.b64 	%rd29, %rd28, 3;
	add.s64 	%rd30, %rd1, %rd29;
	ld.global.f64 	%fd13, [%rd30];
	sub.f64 	%fd14, %fd12, %fd13;
	min.s32 	%r59, %r4, %r47;
	max.s32 	%r60, %r4, %r47;
	mad.lo.s32 	%r61, %r59, %r59, %r59;
	shr.u32 	%r62, %r61, 31;
	add.s32 	%r63, %r61, %r62;
	shr.s32 	%r64, %r63, 1;
	neg.s32 	%r65, %r64;
	mul.lo.s32 	%r66, %r59, %r2;
	cvt.s64.s32 	%rd31, %r66;
	cvt.s64.s32 	%rd32, %r60;
	add.s64 	%rd33, %rd31, %rd32;
	cvt.s64.s32 	%rd34, %r65;
	add.s64 	%rd35, %rd33, %rd34;
	shl.b64 	%rd36, %rd35, 3;
	add.s64 	%rd37, %rd1, %rd36;
	ld.global.f64 	%fd15, [%rd37];
	add.f64 	%fd16, %fd15, %fd15;
	div.rn.f64 	%fd1, %fd14, %fd16;
	setp.ltu.f64 	%p2, %fd1, 0d0000000000000000;
	@%p2 bra 	$L__BB0_3;
	fma.rn.f64 	%fd17, %fd1, %fd1, 0d3FF0000000000000;
	sqrt.rn.f64 	%fd18, %fd17;
	add.f64 	%fd19, %fd1, %fd18;
	rcp.rn.f64 	%fd152, %fd19;
	bra.uni 	$L__BB0_4;
$L__BB0_3:
	fma.rn.f64 	%fd20, %fd1, %fd1, 0d3FF0000000000000;
	sqrt.rn.f64 	%fd21, %fd20;
	sub.f64 	%fd22, %fd21, %fd1;
	rcp.rn.f64 	%fd23, %fd22;
	neg.f64 	%fd152, %fd23;
$L__BB0_4:
	fma.rn.f64 	%fd24, %fd152, %fd152, 0d3FF0000000000000;
	sqrt.rn.f64 	%fd25, %fd24;
	rcp.rn.f64 	%fd153, %fd25;
	mul.f64 	%fd154, %fd152, %fd153;
$L__BB0_5:
	setp.lt.s32 	%p3, %r2, 1;
	@%p3 bra 	$L__BB0_30;
	cvt.s32.s16 	%r5, %r3;
	add.s32 	%r6, %r2, -1;
	and.b32  	%r7, %r44, 3;
	setp.lt.u32 	%p4, %r6, 3;
	mov.b32 	%r429, 0;
	@%p4 bra 	$L__BB0_9;
	sub.s32 	%r431, %r7, %r2;
	mov.b32 	%r430, 1;
$L__BB0_8:
	.pragma "nounroll";
	sub.s32 	%r429, %r2, %r7;
	add.s32 	%r69, %r430, -1;
	min.s32 	%r70, %r4, %r69;
	max.s32 	%r71, %r4, %r69;
	mad.lo.s32 	%r72, %r70, %r70, %r70;
	shr.u32 	%r73, %r72, 31;
	add.s32 	%r74, %r72, %r73;
	shr.s32 	%r75, %r74, 1;
	neg.s32 	%r76, %r75;
	mul.lo.s32 	%r77, %r70, %r2;
	cvt.s64.s32 	%rd38, %r77;
	cvt.u64.u32 	%rd39, %r71;
	add.s64 	%rd40, %rd38, %rd39;
	cvt.s64.s32 	%rd41, %r76;
	add.s64 	%rd42, %rd40, %rd41;
	shl.b64 	%rd43, %rd42, 3;
	add.s64 	%rd44, %rd1, %rd43;
	ld.global.f64 	%fd26, [%rd44];
	mul.f64 	%fd27, %fd153, %fd26;
	min.s32 	%r78, %r5, %r69;
	max.s32 	%r79, %r5, %r69;
	mad.lo.s32 	%r80, %r78, %r78, %r78;
	shr.u32 	%r81, %r80, 31;
	add.s32 	%r82, %r80, %r81;
	shr.s32 	%r83, %r82, 1;
	neg.s32 	%r84, %r83;
	mul.lo.s32 	%r85, %r78, %r2;
	cvt.s64.s32 	%rd45, %r85;
	cvt.u64.u32 	%rd46, %r79;
	add.s64 	%rd47, %rd45, %rd46;
	cvt.s64.s32 	%rd48, %r84;
	add.s64 	%rd49, %rd47, %rd48;
	shl.b64 	%rd50, %rd49, 3;
	add.s64 	%rd51, %rd1, %rd50;
	ld.global.f64 	%fd28, [%rd51];
	mul.f64 	%fd29, %fd154, %fd28;
	sub.f64 	%fd30, %fd27, %fd29;
	mul.f64 	%fd31, %fd154, %fd26;
	fma.rn.f64 	%fd32, %fd153, %fd28, %fd31;
	bar.sync 	0;
	st.global.f64 	[%rd44], %fd30;
	st.global.f64 	[%rd51], %fd32;
	add.s32 	%r86, %r430, 2;
	min.s32 	%r87, %r4, %r430;
	max.s32 	%r88, %r4, %r430;
	mad.lo.s32 	%r89, %r87, %r87, %r87;
	shr.u32 	%r90, %r89, 31;
	add.s32 	%r91, %r89, %r90;
	shr.s32 	%r92, %r91, 1;
	neg.s32 	%r93, %r92;
	mul.lo.s32 	%r94, %r87, %r2;
	cvt.s64.s32 	%rd52, %r94;
	cvt.u64.u32 	%rd53, %r88;
	add.s64 	%rd54, %rd52, %rd53;
	cvt.s64.s32 	%rd55, %r93;
	add.s64 	%rd56, %rd54, %rd55;
	shl.b64 	%rd57, %rd56, 3;
	add.s64 	%rd58, %rd1, %rd57;
	ld.global.f64 	%fd33, [%rd58];
	mul.f64 	%fd34, %fd153, %fd33;
	min.s32 	%r95, %r5, %r430;
	max.s32 	%r96, %r5, %r430;
	mad.lo.s32 	%r97, %r95, %r95, %r95;
	shr.u32 	%r98, %r97, 31;
	add.s32 	%r99, %r97, %r98;
	shr.s32 	%r100, %r99, 1;
	neg.s32 	%r101, %r100;
	mul.lo.s32 	%r102, %r95, %r2;
	cvt.s64.s32 	%rd59, %r102;
	cvt.u64.u32 	%rd60, %r96;
	add.s64 	%rd61, %rd59, %rd60;
	cvt.s64.s32 	%rd62, %r101;
	add.s64 	%rd63, %rd61, %rd62;
	shl.b64 	%rd64, %rd63, 3;
	add.s64 	%rd65, %rd1, %rd64;
	ld.global.f64 	%fd35, [%rd65];
	mul.f64 	%fd36, %fd154, %fd35;
	sub.f64 	%fd37, %fd34, %fd36;
	mul.f64 	%fd38, %fd154, %fd33;
	fma.rn.f64 	%fd39, %fd153, %fd35, %fd38;
	bar.sync 	0;
	st.global.f64 	[%rd58], %fd37;
	st.global.f64 	[%rd65], %fd39;
	add.s32 	%r103, %r430, 1;
	min.s32 	%r104, %r4, %r103;
	max.s32 	%r105, %r4, %r103;
	mad.lo.s32 	%r106, %r104, %r104, %r104;
	shr.u32 	%r107, %r106, 31;
	add.s32 	%r108, %r106, %r107;
	shr.s32 	%r109, %r108, 1;
	neg.s32 	%r110, %r109;
	mul.lo.s32 	%r111, %r104, %r2;
	cvt.s64.s32 	%rd66, %r111;
	cvt.u64.u32 	%rd67, %r105;
	add.s64 	%rd68, %rd66, %rd67;
	cvt.s64.s32 	%rd69, %r110;
	add.s64 	%rd70, %rd68, %rd69;
	shl.b64 	%rd71, %rd70, 3;
	add.s64 	%rd72, %rd1, %rd71;
	ld.global.f64 	%fd40, [%rd72];
	mul.f64 	%fd41, %fd153, %fd40;
	min.s32 	%r112, %r5, %r103;
	max.s32 	%r113, %r5, %r103;
	mad.lo.s32 	%r114, %r112, %r112, %r112;
	shr.u32 	%r115, %r114, 31;
	add.s32 	%r116, %r114, %r115;
	shr.s32 	%r117, %r116, 1;
	neg.s32 	%r118, %r117;
	mul.lo.s32 	%r119, %r112, %r2;
	cvt.s64.s32 	%rd73, %r119;
	cvt.u64.u32 	%rd74, %r113;
	add.s64 	%rd75, %rd73, %rd74;
	cvt.s64.s32 	%rd76, %r118;
	add.s64 	%rd77, %rd75, %rd76;
	shl.b64 	%rd78, %rd77, 3;
	add.s64 	%rd79, %rd1, %rd78;
	ld.global.f64 	%fd42, [%rd79];
	mul.f64 	%fd43, %fd154, %fd42;
	sub.f64 	%fd44, %fd41, %fd43;
	mul.f64 	%fd45, %fd154, %fd40;
	fma.rn.f64 	%fd46, %fd153, %fd42, %fd45;
	bar.sync 	0;
	st.global.f64 	[%rd72], %fd44;
	st.global.f64 	[%rd79], %fd46;
	min.s32 	%r120, %r4, %r86;
	max.s32 	%r121, %r4, %r86;
	mad.lo.s32 	%r122, %r120, %r120, %r120;
	shr.u32 	%r123, %r122, 31;
	add.s32 	%r124, %r122, %r123;
	shr.s32 	%r125, %r124, 1;
	neg.s32 	%r126, %r125;
	mul.lo.s32 	%r127, %r120, %r2;
	cvt.s64.s32 	%rd80, %r127;
	cvt.u64.u32 	%rd81, %r121;
	add.s64 	%rd82, %rd80, %rd81;
	cvt.s64.s32 	%rd83, %r126;
	add.s64 	%rd84, %rd82, %rd83;
	shl.b64 	%rd85, %rd84, 3;
	add.s64 	%rd86, %rd1, %rd85;
	ld.global.f64 	%fd47, [%rd86];
	mul.f64 	%fd48, %fd153, %fd47;
	min.s32 	%r128, %r5, %r86;
	max.s32 	%r129, %r5, %r86;
	mad.lo.s32 	%r130, %r128, %r128, %r128;
	shr.u32 	%r131, %r130, 31;
	add.s32 	%r132, %r130, %r131;
	shr.s32 	%r133, %r132, 1;
	neg.s32 	%r134, %r133;
	mul.lo.s32 	%r135, %r128, %r2;
	cvt.s64.s32 	%rd87, %r135;
	cvt.u64.u32 	%rd88, %r129;
	add.s64 	%rd89, %rd87, %rd88;
	cvt.s64.s32 	%rd90, %r134;
	add.s64 	%rd91, %rd89, %rd90;
	shl.b64 	%rd92, %rd91, 3;
	add.s64 	%rd93, %rd1, %rd92;
	ld.global.f64 	%fd49, [%rd93];
	mul.f64 	%fd50, %fd154, %fd49;
	sub.f64 	%fd51, %fd48, %fd50;
	mul.f64 	%fd52, %fd154, %fd47;
	fma.rn.f64 	%fd53, %fd153, %fd49, %fd52;
	bar.sync 	0;
	st.global.f64 	[%rd86], %fd51;
	st.global.f64 	[%rd93], %fd53;
	add.s32 	%r431, %r431, 4;
	add.s32 	%r430, %r430, 4;
	setp.eq.s32 	%p5, %r431, 0;
	@%p5 bra 	$L__BB0_9;
	bra.uni 	$L__BB0_8;
$L__BB0_9:
	setp.eq.s32 	%p6, %r7, 0;
	@%p6 bra 	$L__BB0_14;
	setp.eq.s32 	%p7, %r7, 1;
	@%p7 bra 	$L__BB0_12;
	min.s32 	%r136, %r4, %r429;
	max.s32 	%r137, %r4, %r429;
	mad.lo.s32 	%r138, %r136, %r136, %r136;
	shr.u32 	%r139, %r138, 31;
	add.s32 	%r140, %r138, %r139;
	shr.s32 	%r141, %r140, 1;
	neg.s32 	%r142, %r141;
	mul.lo.s32 	%r143, %r136, %r2;
	cvt.s64.s32 	%rd94, %r143;
	cvt.u64.u32 	%rd95, %r137;
	add.s64 	%rd96, %rd94, %rd95;
	cvt.s64.s32 	%rd97, %r142;
	add.s64 	%rd98, %rd96, %rd97;
	shl.b64 	%rd99, %rd98, 3;
	add.s64 	%rd100, %rd1, %rd99;
	ld.global.f64 	%fd54, [%rd100];
	mul.f64 	%fd55, %fd153, %fd54;
	min.s32 	%r144, %r5, %r429;
	max.s32 	%r145, %r5, %r429;
	mad.lo.s32 	%r146, %r144, %r144, %r144;
	shr.u32 	%r147, %r146, 31;
	add.s32 	%r148, %r146, %r147;
	shr.s32 	%r149, %r148, 1;
	neg.s32 	%r150, %r149;
	mul.lo.s32 	%r151, %r144, %r2;
	cvt.s64.s32 	%rd101, %r151;
	cvt.u64.u32 	%rd102, %r145;
	add.s64 	%rd103, %rd101, %rd102;
	cvt.s64.s32 	%rd104, %r150;
	add.s64 	%rd105, %rd103, %rd104;
	shl.b64 	%rd106, %rd105, 3;
	add.s64 	%rd107, %rd1, %rd106;
	ld.global.f64 	%fd56, [%rd107];
	mul.f64 	%fd57, %fd154, %fd56;
	sub.f64 	%fd58, %fd55, %fd57;
	mul.f64 	%fd59, %fd154, %fd54;
	fma.rn.f64 	%fd60, %fd153, %fd56, %fd59;
	bar.sync 	0;
	st.global.f64 	[%rd100], %fd58;
	st.global.f64 	[%rd107], %fd60;
	add.s32 	%r152, %r429, 1;
	min.s32 	%r153, %r4, %r152;
	max.s32 	%r154, %r4, %r152;
	mad.lo.s32 	%r155, %r153, %r153, %r153;
	shr.u32 	%r156, %r155, 31;
	add.s32 	%r157, %r155, %r156;
	shr.s32 	%r158, %r157, 1;
	neg.s32 	%r159, %r158;
	mul.lo.s32 	%r160, %r153, %r2;
	cvt.s64.s32 	%rd108, %r160;
	cvt.u64.u32 	%rd109, %r154;
	add.s64 	%rd110, %rd108, %rd109;
	cvt.s64.s32 	%rd111, %r159;
	add.s64 	%rd112, %rd110, %rd111;
	shl.b64 	%rd113, %rd112, 3;
	add.s64 	%rd114, %rd1, %rd113;
	ld.global.f64 	%fd61, [%rd114];
	mul.f64 	%fd62, %fd153, %fd61;
	min.s32 	%r161, %r5, %r152;
	max.s32 	%r162, %r5, %r152;
	mad.lo.s32 	%r163, %r161, %r161, %r161;
	shr.u32 	%r164, %r163, 31;
	add.s32 	%r165, %r163, %r164;
	shr.s32 	%r166, %r165, 1;
	neg.s32 	%r167, %r166;
	mul.lo.s32 	%r168, %r161, %r2;
	cvt.s64.s32 	%rd115, %r168;
	cvt.u64.u32 	%rd116, %r162;
	add.s64 	%rd117, %rd115, %rd116;
	cvt.s64.s32 	%rd118, %r167;
	add.s64 	%rd119, %rd117, %rd118;
	shl.b64 	%rd120, %rd119, 3;
	add.s64 	%rd121, %rd1, %rd120;
	ld.global.f64 	%fd63, [%rd121];
	mul.f64 	%fd64, %fd154, %fd63;
	sub.f64 	%fd65, %fd62, %fd64;
	mul.f64 	%fd66, %fd154, %fd61;
	fma.rn.f64 	%fd67, %fd153, %fd63, %fd66;
	bar.sync 	0;
	st.global.f64 	[%rd114], %fd65;
	st.global.f64 	[%rd121], %fd67;
	add.s32 	%r429, %r429, 2;
$L__BB0_12:
	and.b32  	%r169, %r44, 1;
	setp.eq.b32 	%p8, %r169, 1;
	not.pred 	%p9, %p8;
	@%p9 bra 	$L__BB0_14;
	min.s32 	%r170, %r4, %r429;
	max.s32 	%r171, %r4, %r429;
	mad.lo.s32 	%r172, %r170, %r170, %r170;
	shr.u32 	%r173, %r172, 31;
	add.s32 	%r174, %r172, %r173;
	shr.s32 	%r175, %r174, 1;
	neg.s32 	%r176, %r175;
	mul.lo.s32 	%r177, %r170, %r2;
	cvt.s64.s32 	%rd122, %r177;
	cvt.u64.u32 	%rd123, %r171;
	add.s64 	%rd124, %rd122, %rd123;
	cvt.s64.s32 	%rd125, %r176;
	add.s64 	%rd126, %rd124, %rd125;
	shl.b64 	%rd127, %rd126, 3;
	add.s64 	%rd128, %rd1, %rd127;
	ld.global.f64 	%fd68, [%rd128];
	mul.f64 	%fd69, %fd153, %fd68;
	min.s32 	%r178, %r5, %r429;
	max.s32 	%r179, %r5, %r429;
	mad.lo.s32 	%r180, %r178, %r178, %r178;
	shr.u32 	%r181, %r180, 31;
	add.s32 	%r182, %r180, %r181;
	shr.s32 	%r183, %r182, 1;
	neg.s32 	%r184, %r183;
	mul.lo.s32 	%r185, %r178, %r2;
	cvt.s64.s32 	%rd129, %r185;
	cvt.u64.u32 	%rd130, %r179;
	add.s64 	%rd131, %rd129, %rd130;
	cvt.s64.s32 	%rd132, %r184;
	add.s64 	%rd133, %rd131, %rd132;
	shl.b64 	%rd134, %rd133, 3;
	add.s64 	%rd135, %rd1, %rd134;
	ld.global.f64 	%fd70, [%rd135];
	mul.f64 	%fd71, %fd154, %fd70;
	sub.f64 	%fd72, %fd69, %fd71;
	mul.f64 	%fd73, %fd154, %fd68;
	fma.rn.f64 	%fd74, %fd153, %fd70, %fd73;
	bar.sync 	0;
	st.global.f64 	[%rd128], %fd72;
	st.global.f64 	[%rd135], %fd74;
$L__BB0_14:
	setp.lt.u32 	%p10, %r6, 3;
	mov.b32 	%r433, 0;
	@%p10 bra 	$L__BB0_17;
	sub.s32 	%r435, %r7, %r2;
	mov.b32 	%r434, 1;
$L__BB0_16:
	.pragma "nounroll";
	sub.s32 	%r433, %r2, %r7;
	add.s32 	%r188, %r434, -1;
	min.s32 	%r189, %r188, %r4;
	max.s32 	%r190, %r188, %r4;
	mad.lo.s32 	%r191, %r189, %r189, %r189;
	shr.u32 	%r192, %r191, 31;
	add.s32 	%r193, %r191, %r192;
	shr.s32 	%r194, %r193, 1;
	neg.s32 	%r195, %r194;
	mul.lo.s32 	%r196, %r189, %r2;
	cvt.s64.s32 	%rd136, %r196;
	cvt.u64.u32 	%rd137, %r190;
	add.s64 	%rd138, %rd136, %rd137;
	cvt.s64.s32 	%rd139, %r195;
	add.s64 	%rd140, %rd138, %rd139;
	shl.b64 	%rd141, %rd140, 3;
	add.s64 	%rd142, %rd1, %rd141;
	ld.global.f64 	%fd75, [%rd142];
	mul.f64 	%fd76, %fd153, %fd75;
	min.s32 	%r197, %r188, %r5;
	max.s32 	%r198, %r188, %r5;
	mad.lo.s32 	%r199, %r197, %r197, %r197;
	shr.u32 	%r200, %r199, 31;
	add.s32 	%r201, %r199, %r200;
	shr.s32 	%r202, %r201, 1;
	neg.s32 	%r203, %r202;
	mul.lo.s32 	%r204, %r197, %r2;
	cvt.s64.s32 	%rd143, %r204;
	cvt.u64.u32 	%rd144, %r198;
	add.s64 	%rd145, %rd143, %rd144;
	cvt.s64.s32 	%rd146, %r203;
	add.s64 	%rd147, %rd145, %rd146;
	shl.b64 	%rd148, %rd147, 3;
	add.s64 	%rd149, %rd1, %rd148;
	ld.global.f64 	%fd77, [%rd149];
	mul.f64 	%fd78, %fd154, %fd77;
	sub.f64 	%fd79, %fd76, %fd78;
	mul.f64 	%fd80, %fd154, %fd75;
	fma.rn.f64 	%fd81, %fd153, %fd77, %fd80;
	bar.sync 	0;
	st.global.f64 	[%rd142], %fd79;
	st.global.f64 	[%rd149], %fd81;
	add.s32 	%r205, %r434, 2;
	min.s32 	%r206, %r434, %r4;
	max.s32 	%r207, %r434, %r4;
	mad.lo.s32 	%r208, %r206, %r206, %r206;
	shr.u32 	%r209, %r208, 31;
	add.s32 	%r210, %r208, %r209;
	shr.s32 	%r211, %r210, 1;
	neg.s32 	%r212, %r211;
	mul.lo.s32 	%r213, %r206, %r2;
	cvt.s64.s32 	%rd150, %r213;
	cvt.u64.u32 	%rd151, %r207;
	add.s64 	%rd152, %rd150, %rd151;
	cvt.s64.s32 	%rd153, %r212;
	add.s64 	%rd154, %rd152, %rd153;
	shl.b64 	%rd155, %rd154, 3;
	add.s64 	%rd156, %rd1, %rd155;
	ld.global.f64 	%fd82, [%rd156];
	mul.f64 	%fd83, %fd153, %fd82;
	min.s32 	%r214, %r434, %r5;
	max.s32 	%r215, %r434, %r5;
	mad.lo.s32 	%r216, %r214, %r214, %r214;
	shr.u32 	%r217, %r216, 31;
	add.s32 	%r218, %r216, %r217;
	shr.s32 	%r219, %r218, 1;
	neg.s32 	%r220, %r219;
	mul.lo.s32 	%r221, %r214, %r2;
	cvt.s64.s32 	%rd157, %r221;
	cvt.u64.u32 	%rd158, %r215;
	add.s64 	%rd159, %rd157, %rd158;
	cvt.s64.s32 	%rd160, %r220;
	add.s64 	%rd161, %rd159, %rd160;
	shl.b64 	%rd162, %rd161, 3;
	add.s64 	%rd163, %rd1, %rd162;
	ld.global.f64 	%fd84, [%rd163];
	mul.f64 	%fd85, %fd154, %fd84;
	sub.f64 	%fd86, %fd83, %fd85;
	mul.f64 	%fd87, %fd154, %fd82;
	fma.rn.f64 	%fd88, %fd153, %fd84, %fd87;
	bar.sync 	0;
	st.global.f64 	[%rd156], %fd86;
	st.global.f64 	[%rd163], %fd88;
	add.s32 	%r222, %r434, 1;
	min.s32 	%r223, %r222, %r4;
	max.s32 	%r224, %r222, %r4;
	mad.lo.s32 	%r225, %r223, %r223, %r223;
	shr.u32 	%r226, %r225, 31;
	add.s32 	%r227, %r225, %r226;
	shr.s32 	%r228, %r227, 1;
	neg.s32 	%r229, %r228;
	mul.lo.s32 	%r230, %r223, %r2;
	cvt.s64.s32 	%rd164, %r230;
	cvt.u64.u32 	%rd165, %r224;
	add.s64 	%rd166, %rd164, %rd165;
	cvt.s64.s32 	%rd167, %r229;
	add.s64 	%rd168, %rd166, %rd167;
	shl.b64 	%rd169, %rd168, 3;
	add.s64 	%rd170, %rd1, %rd169;
	ld.global.f64 	%fd89, [%rd170];
	mul.f64 	%fd90, %fd153, %fd89;
	min.s32 	%r231, %r222, %r5;
	max.s32 	%r232, %r222, %r5;
	mad.lo.s32 	%r233, %r231, %r231, %r231;
	shr.u32 	%r234, %r233, 31;
	add.s32 	%r235, %r233, %r234;
	shr.s32 	%r236, %r235, 1;
	neg.s32 	%r237, %r236;
	mul.lo.s32 	%r238, %r231, %r2;
	cvt.s64.s32 	%rd171, %r238;
	cvt.u64.u32 	%rd172, %r232;
	add.s64 	%rd173, %rd171, %rd172;
	cvt.s64.s32 	%rd174, %r237;
	add.s64 	%rd175, %rd173, %rd174;
	shl.b64 	%rd176, %rd175, 3;
	add.s64 	%rd177, %rd1, %rd176;
	ld.global.f64 	%fd91, [%rd177];
	mul.f64 	%fd92, %fd154, %fd91;
	sub.f64 	%fd93, %fd90, %fd92;
	mul.f64 	%fd94, %fd154, %fd89;
	fma.rn.f64 	%fd95, %fd153, %fd91, %fd94;
	bar.sync 	0;
	st.global.f64 	[%rd170], %fd93;
	st.global.f64 	[%rd177], %fd95;
	min.s32 	%r239, %r205, %r4;
	max.s32 	%r240, %r205, %r4;
	mad.lo.s32 	%r241, %r239, %r239, %r239;
	shr.u32 	%r242, %r241, 31;
	add.s32 	%r243, %r241, %r242;
	shr.s32 	%r244, %r243, 1;
	neg.s32 	%r245, %r244;
	mul.lo.s32 	%r246, %r239, %r2;
	cvt.s64.s32 	%rd178, %r246;
	cvt.u64.u32 	%rd179, %r240;
	add.s64 	%rd180, %rd178, %rd179;
	cvt.s64.s32 	%rd181, %r245;
	add.s64 	%rd182, %rd180, %rd181;
	shl.b64 	%rd183, %rd182, 3;
	add.s64 	%rd184, %rd1, %rd183;
	ld.global.f64 	%fd96, [%rd184];
	mul.f64 	%fd97, %fd153, %fd96;
	min.s32 	%r247, %r205, %r5;
	max.s32 	%r248, %r205, %r5;
	mad.lo.s32 	%r249, %r247, %r247, %r247;
	shr.u32 	%r250, %r249, 31;
	add.s32 	%r251, %r249, %r250;
	shr.s32 	%r252, %r251, 1;
	neg.s32 	%r253, %r252;
	mul.lo.s32 	%r254, %r247, %r2;
	cvt.s64.s32 	%rd185, %r254;
	cvt.u64.u32 	%rd186, %r248;
	add.s64 	%rd187, %rd185, %rd186;
	cvt.s64.s32 	%rd188, %r253;
	add.s64 	%rd189, %rd187, %rd188;
	shl.b64 	%rd190, %rd189, 3;
	add.s64 	%rd191, %rd1, %rd190;
	ld.global.f64 	%fd98, [%rd191];
	mul.f64 	%fd99, %fd154, %fd98;
	sub.f64 	%fd100, %fd97, %fd99;
	mul.f64 	%fd101, %fd154, %fd96;
	fma.rn.f64 	%fd102, %fd153, %fd98, %fd101;
	bar.sync 	0;
	st.global.f64 	[%rd184], %fd100;
	st.global.f64 	[%rd191], %fd102;
	add.s32 	%r435, %r435, 4;
	add.s32 	%r434, %r434, 4;
	setp.eq.s32 	%p11, %r435, 0;
	@%p11 bra 	$L__BB0_17;
	bra.uni 	$L__BB0_16;
$L__BB0_17:
	setp.eq.s32 	%p12, %r7, 0;
	@%p12 bra 	$L__BB0_22;
	setp.eq.s32 	%p13, %r7, 1;
	@%p13 bra 	$L__BB0_20;
	min.s32 	%r255, %r433, %r4;
	max.s32 	%r256, %r433, %r4;
	mad.lo.s32 	%r257, %r255, %r255, %r255;
	shr.u32 	%r258, %r257, 31;
	add.s32 	%r259, %r257, %r258;
	shr.s32 	%r260, %r259, 1;
	neg.s32 	%r261, %r260;
	mul.lo.s32 	%r262, %r255, %r2;
	cvt.s64.s32 	%rd192, %r262;
	cvt.u64.u32 	%rd193, %r256;
	add.s64 	%rd194, %rd192, %rd193;
	cvt.s64.s32 	%rd195, %r261;
	add.s64 	%rd196, %rd194, %rd195;
	shl.b64 	%rd197, %rd196, 3;
	add.s64 	%rd198, %rd1, %rd197;
	ld.global.f64 	%fd103, [%rd198];
	mul.f64 	%fd104, %fd153, %fd103;
	min.s32 	%r263, %r433, %r5;
	max.s32 	%r264, %r433, %r5;
	mad.lo.s32 	%r265, %r263, %r263, %r263;
	shr.u32 	%r266, %r265, 31;
	add.s32 	%r267, %r265, %r266;
	shr.s32 	%r268, %r267, 1;
	neg.s32 	%r269, %r268;
	mul.lo.s32 	%r270, %r263, %r2;
	cvt.s64.s32 	%rd199, %r270;
	cvt.u64.u32 	%rd200, %r264;
	add.s64 	%rd201, %rd199, %rd200;
	cvt.s64.s32 	%rd202, %r269;
	add.s64 	%rd203, %rd201, %rd202;
	shl.b64 	%rd204, %rd203, 3;
	add.s64 	%rd205, %rd1, %rd204;
	ld.global.f64 	%fd105, [%rd205];
	mul.f64 	%fd106, %fd154, %fd105;
	sub.f64 	%fd107, %fd104, %fd106;
	mul.f64 	%fd108, %fd154, %fd103;
	fma.rn.f64 	%fd109, %fd153, %fd105, %fd108;
	bar.sync 	0;
	st.global.f64 	[%rd198], %fd107;
	st.global.f64 	[%rd205], %fd109;
	add.s32 	%r271, %r433, 1;
	min.s32 	%r272, %r271, %r4;
	max.s32 	%r273, %r271, %r4;
	mad.lo.s32 	%r274, %r272, %r272, %r272;
	shr.u32 	%r275, %r274, 31;
	add.s32 	%r276, %r274, %r275;
	shr.s32 	%r277, %r276, 1;
	neg.s32 	%r278, %r277;
	mul.lo.s32 	%r279, %r272, %r2;
	cvt.s64.s32 	%rd206, %r279;
	cvt.u64.u32 	%rd207, %r273;
	add.s64 	%rd208, %rd206, %rd207;
	cvt.s64.s32 	%rd209, %r278;
	add.s64 	%rd210, %rd208, %rd209;
	shl.b64 	%rd211, %rd210, 3;
	add.s64 	%rd212, %rd1, %rd211;
	ld.global.f64 	%fd110, [%rd212];
	mul.f64 	%fd111, %fd153, %fd110;
	min.s32 	%r280, %r271, %r5;
	max.s32 	%r281, %r271, %r5;
	mad.lo.s32 	%r282, %r280, %r280, %r280;
	shr.u32 	%r283, %r282, 31;
	add.s32 	%r284, %r282, %r283;
	shr.s32 	%r285, %r284, 1;
	neg.s32 	%r286, %r285;
	mul.lo.s32 	%r287, %r280, %r2;
	cvt.s64.s32 	%rd213, %r287;
	cvt.u64.u32 	%rd214, %r281;
	add.s64 	%rd215, %rd213, %rd214;
	cvt.s64.s32 	%rd216, %r286;
	add.s64 	%rd217, %rd215, %rd216;
	shl.b64 	%rd218, %rd217, 3;
	add.s64 	%rd219, %rd1, %rd218;
	ld.global.f64 	%fd112, [%rd219];
	mul.f64 	%fd113, %fd154, %fd112;
	sub.f64 	%fd114, %fd111, %fd113;
	mul.f64 	%fd115, %fd154, %fd110;
	fma.rn.f64 	%fd116, %fd153, %fd112, %fd115;
	bar.sync 	0;
	st.global.f64 	[%rd212], %fd114;
	st.global.f64 	[%rd219], %fd116;
	add.s32 	%r433, %r433, 2;
$L__BB0_20:
	and.b32  	%r288, %r44, 1;
	setp.eq.b32 	%p14, %r288, 1;
	not.pred 	%p15, %p14;
	@%p15 bra 	$L__BB0_22;
	min.s32 	%r289, %r433, %r4;
	max.s32 	%r290, %r433, %r4;
	mad.lo.s32 	%r291, %r289, %r289, %r289;
	shr.u32 	%r292, %r291, 31;
	add.s32 	%r293, %r291, %r292;
	shr.s32 	%r294, %r293, 1;
	neg.s32 	%r295, %r294;
	mul.lo.s32 	%r296, %r289, %r2;
	cvt.s64.s32 	%rd220, %r296;
	cvt.u64.u32 	%rd221, %r290;
	add.s64 	%rd222, %rd220, %rd221;
	cvt.s64.s32 	%rd223, %r295;
	add.s64 	%rd224, %rd222, %rd223;
	shl.b64 	%rd225, %rd224, 3;
	add.s64 	%rd226, %rd1, %rd225;
	ld.global.f64 	%fd117, [%rd226];
	mul.f64 	%fd118, %fd153, %fd117;
	min.s32 	%r297, %r433, %r5;
	max.s32 	%r298, %r433, %r5;
	mad.lo.s32 	%r299, %r297, %r297, %r297;
	shr.u32 	%r300, %r299, 31;
	add.s32 	%r301, %r299, %r300;
	shr.s32 	%r302, %r301, 1;
	neg.s32 	%r303, %r302;
	mul.lo.s32 	%r304, %r297, %r2;
	cvt.s64.s32 	%rd227, %r304;
	cvt.u64.u32 	%rd228, %r298;
	add.s64 	%rd229, %rd227, %rd228;
	cvt.s64.s32 	%rd230, %r303;
	add.s64 	%rd231, %rd229, %rd230;
	shl.b64 	%rd232, %rd231, 3;
	add.s64 	%rd233, %rd1, %rd232;
	ld.global.f64 	%fd119, [%rd233];
	mul.f64 	%fd120, %fd154, %fd119;
	sub.f64 	%fd121, %fd118, %fd120;
	mul.f64 	%fd122, %fd154, %fd117;
	fma.rn.f64 	%fd123, %fd153, %fd119, %fd122;
	bar.sync 	0;
	st.global.f64 	[%rd226], %fd121;
	st.global.f64 	[%rd233], %fd123;
$L__BB0_22:
	ld.param.u64 	%rd338, [_Z6jacobiPdS_Pii_param_1];
	cvta.to.global.u64 	%rd7, %rd338;
	setp.lt.u32 	%p16, %r6, 3;
	mov.b32 	%r438, 0;
	@%p16 bra 	$L__BB0_25;
	sub.s32 	%r438, %r2, %r7;
	sub.s32 	%r437, %r7, %r2;
	mov.b32 	%r436, 1;
$L__BB0_24:
	.pragma "nounroll";
	add.s32 	%r307, %r436, -1;
	min.s32 	%r308, %r4, %r307;
	max.s32 	%r309, %r4, %r307;
	mad.lo.s32 	%r310, %r308, %r308, %r308;
	shr.u32 	%r311, %r310, 31;
	add.s32 	%r312, %r310, %r311;
	shr.s32 	%r313, %r312, 1;
	neg.s32 	%r314, %r313;
	mul.lo.s32 	%r315, %r308, %r2;
	cvt.s64.s32 	%rd234, %r315;
	cvt.u64.u32 	%rd235, %r309;
	add.s64 	%rd236, %rd234, %rd235;
	cvt.s64.s32 	%rd237, %r314;
	add.s64 	%rd238, %rd236, %rd237;
	shl.b64 	%rd239, %rd238, 3;
	add.s64 	%rd240, %rd7, %rd239;
	min.s32 	%r316, %r5, %r307;
	max.s32 	%r317, %r5, %r307;
	mad.lo.s32 	%r318, %r316, %r316, %r316;
	shr.u32 	%r319, %r318, 31;
	add.s32 	%r320, %r318, %r319;
	shr.s32 	%r321, %r320, 1;
	neg.s32 	%r322, %r321;
	mul.lo.s32 	%r323, %r316, %r2;
	cvt.s64.s32 	%rd241, %r323;
	cvt.u64.u32 	%rd242, %r317;
	add.s64 	%rd243, %rd241, %rd242;
	cvt.s64.s32 	%rd244, %r322;
	add.s64 	%rd245, %rd243, %rd244;
	shl.b64 	%rd246, %rd245, 3;
	add.s64 	%rd247, %rd7, %rd246;
	ld.global.f64 	%fd124, [%rd247];
	ld.global.f64 	%fd125, [%rd240];
	mul.f64 	%fd126, %fd154, %fd125;
	fma.rn.f64 	%fd127, %fd153, %fd124, %fd126;
	bar.sync 	0;
	st.global.f64 	[%rd240], %fd127;
	add.s32 	%r324, %r436, 2;
	min.s32 	%r325, %r4, %r436;
	max.s32 	%r326, %r4, %r436;
	mad.lo.s32 	%r327, %r325, %r325, %r325;
	shr.u32 	%r328, %r327, 31;
	add.s32 	%r329, %r327, %r328;
	shr.s32 	%r330, %r329, 1;
	neg.s32 	%r331, %r330;
	mul.lo.s32 	%r332, %r325, %r2;
	cvt.s64.s32 	%rd248, %r332;
	cvt.u64.u32 	%rd249, %r326;
	add.s64 	%rd250, %rd248, %rd249;
	cvt.s64.s32 	%rd251, %r331;
	add.s64 	%rd252, %rd250, %rd251;
	shl.b64 	%rd253, %rd252, 3;
	add.s64 	%rd254, %rd7, %rd253;
	min.s32 	%r333, %r5, %r436;
	max.s32 	%r334, %r5, %r436;
	mad.lo.s32 	%r335, %r333, %r333, %r333;
	shr.u32 	%r336, %r335, 31;
	add.s32 	%r337, %r335, %r336;
	shr.s32 	%r338, %r337, 1;
	neg.s32 	%r339, %r338;
	mul.lo.s32 	%r340, %r333, %r2;
	cvt.s64.s32 	%rd255, %r340;
	cvt.u64.u32 	%rd256, %r334;
	add.s64 	%rd257, %rd255, %rd256;
	cvt.s64.s32 	%rd258, %r339;
	add.s64 	%rd259, %rd257, %rd258;
	shl.b64 	%rd260, %rd259, 3;
	add.s64 	%rd261, %rd7, %rd260;
	ld.global.f64 	%fd128, [%rd261];
	ld.global.f64 	%fd129, [%rd254];
	mul.f64 	%fd130, %fd154, %fd129;
	fma.rn.f64 	%fd131, %fd153, %fd128, %fd130;
	bar.sync 	0;
	st.global.f64 	[%rd254], %fd131;
	add.s32 	%r341, %r436, 1;
	min.s32 	%r342, %r4, %r341;
	max.s32 	%r343, %r4, %r341;
	mad.lo.s32 	%r344, %r342, %r342, %r342;
	shr.u32 	%r345, %r344, 31;
	add.s32 	%r346, %r344, %r345;
	shr.s32 	%r347, %r346, 1;
	neg.s32 	%r348, %r347;
	mul.lo.s32 	%r349, %r342, %r2;
	cvt.s64.s32 	%rd262, %r349;
	cvt.u64.u32 	%rd263, %r343;
	add.s64 	%rd264, %rd262, %rd263;
	cvt.s64.s32 	%rd265, %r348;
	add.s64 	%rd266, %rd264, %rd265;
	shl.b64 	%rd267, %rd266, 3;
	add.s64 	%rd268, %rd7, %rd267;
	min.s32 	%r350, %r5, %r341;
	max.s32 	%r351, %r5, %r341;
	mad.lo.s32 	%r352, %r350, %r350, %r350;
	shr.u32 	%r353, %r352, 31;
	add.s32 	%r354, %r352, %r353;
	shr.s32 	%r355, %r354, 1;
	neg.s32 	%r356, %r355;
	mul.lo.s32 	%r357, %r350, %r2;
	cvt.s64.s32 	%rd269, %r357;
	cvt.u64.u32 	%rd270, %r351;
	add.s64 	%rd271, %rd269, %rd270;
	cvt.s64.s32 	%rd272, %r356;
	add.s64 	%rd273, %rd271, %rd272;
	shl.b64 	%rd274, %rd273, 3;
	add.s64 	%rd275, %rd7, %rd274;
	ld.global.f64 	%fd132, [%rd275];
	ld.global.f64 	%fd133, [%rd268];
	mul.f64 	%fd134, %fd154, %fd133;
	fma.rn.f64 	%fd135, %fd153, %fd132, %fd134;
	bar.sync 	0;
	st.global.f64 	[%rd268], %fd135;
	min.s32 	%r358, %r4, %r324;
	max.s32 	%r359, %r4, %r324;
	mad.lo.s32 	%r360, %r358, %r358, %r358;
	shr.u32 	%r361, %r360, 31;
	add.s32 	%r362, %r360, %r361;
	shr.s32 	%r363, %r362, 1;
	neg.s32 	%r364, %r363;
	mul.lo.s32 	%r365, %r358, %r2;
	cvt.s64.s32 	%rd276, %r365;
	cvt.u64.u32 	%rd277, %r359;
	add.s64 	%rd278, %rd276, %rd277;
	cvt.s64.s32 	%rd279, %r364;
	add.s64 	%rd280, %rd278, %rd279;
	shl.b64 	%rd281, %rd280, 3;
	add.s64 	%rd282, %rd7, %rd281;
	min.s32 	%r366, %r5, %r324;
	max.s32 	%r367, %r5, %r324;
	mad.lo.s32 	%r368, %r366, %r366, %r366;
	shr.u32 	%r369, %r368, 31;
	add.s32 	%r370, %r368, %r369;
	shr.s32 	%r371, %r370, 1;
	neg.s32 	%r372, %r371;
	mul.lo.s32 	%r373, %r366, %r2;
	cvt.s64.s32 	%rd283, %r373;
	cvt.u64.u32 	%rd284, %r367;
	add.s64 	%rd285, %rd283, %rd284;
	cvt.s64.s32 	%rd286, %r372;
	add.s64 	%rd287, %rd285, %rd286;
	shl.b64 	%rd288, %rd287, 3;
	add.s64 	%rd289, %rd7, %rd288;
	ld.global.f64 	%fd136, [%rd289];
	ld.global.f64 	%fd137, [%rd282];
	mul.f64 	%fd138, %fd154, %fd137;
	fma.rn.f64 	%fd139, %fd153, %fd136, %fd138;
	bar.sync 	0;
	st.global.f64 	[%rd282], %fd139;
	add.s32 	%r437, %r437, 4;
	add.s32 	%r436, %r436, 4;
	setp.ne.s32 	%p17, %r437, 0;
	@%p17 bra 	$L__BB0_24;
$L__BB0_25:
	setp.eq.s32 	%p18, %r7, 0;
	@%p18 bra 	$L__BB0_30;
	setp.eq.s32 	%p19, %r7, 1;
	@%p19 bra 	$L__BB0_28;
	min.s32 	%r374, %r4, %r438;
	max.s32 	%r375, %r4, %r438;
	mad.lo.s32 	%r376, %r374, %r374, %r374;
	shr.u32 	%r377, %r376, 31;
	add.s32 	%r378, %r376, %r377;
	shr.s32 	%r379, %r378, 1;
	neg.s32 	%r380, %r379;
	mul.lo.s32 	%r381, %r374, %r2;
	cvt.s64.s32 	%rd290, %r381;
	cvt.u64.u32 	%rd291, %r375;
	add.s64 	%rd292, %rd290, %rd291;
	cvt.s64.s32 	%rd293, %r380;
	add.s64 	%rd294, %rd292, %rd293;
	shl.b64 	%rd295, %rd294, 3;
	add.s64 	%rd296, %rd7, %rd295;
	min.s32 	%r382, %r5, %r438;
	max.s32 	%r383, %r5, %r438;
	mad.lo.s32 	%r384, %r382, %r382, %r382;
	shr.u32 	%r385, %r384, 31;
	add.s32 	%r386, %r384, %r385;
	shr.s32 	%r387, %r386, 1;
	neg.s32 	%r388, %r387;
	mul.lo.s32 	%r389, %r382, %r2;
	cvt.s64.s32 	%rd297, %r389;
	cvt.u64.u32 	%rd298, %r383;
	add.s64 	%rd299, %rd297, %rd298;
	cvt.s64.s32 	%rd300, %r388;
	add.s64 	%rd301, %rd299, %rd300;
	shl.b64 	%rd302, %rd301, 3;
	add.s64 	%rd303, %rd7, %rd302;
	ld.global.f64 	%fd140, [%rd303];
	ld.global.f64 	%fd141, [%rd296];
	mul.f64 	%fd142, %fd154, %fd141;
	fma.rn.f64 	%fd143, %fd153, %fd140, %fd142;
	bar.sync 	0;
	st.global.f64 	[%rd296], %fd143;
	add.s32 	%r390, %r438, 1;
	min.s32 	%r391, %r4, %r390;
	max.s32 	%r392, %r4, %r390;
	mad.lo.s32 	%r393, %r391, %r391, %r391;
	shr.u32 	%r394, %r393, 31;
	add.s32 	%r395, %r393, %r394;
	shr.s32 	%r396, %r395, 1;
	neg.s32 	%r397, %r396;
	mul.lo.s32 	%r398, %r391, %r2;
	cvt.s64.s32 	%rd304, %r398;
	cvt.u64.u32 	%rd305, %r392;
	add.s64 	%rd306, %rd304, %rd305;
	cvt.s64.s32 	%rd307, %r397;
	add.s64 	%rd308, %rd306, %rd307;
	shl.b64 	%rd309, %rd308, 3;
	add.s64 	%rd310, %rd7, %rd309;
	min.s32 	%r399, %r5, %r390;
	max.s32 	%r400, %r5, %r390;
	mad.lo.s32 	%r401, %r399, %r399, %r399;
	shr.u32 	%r402, %r401, 31;
	add.s32 	%r403, %r401, %r402;
	shr.s32 	%r404, %r403, 1;
	neg.s32 	%r405, %r404;
	mul.lo.s32 	%r406, %r399, %r2;
	cvt.s64.s32 	%rd311, %r406;
	cvt.u64.u32 	%rd312, %r400;
	add.s64 	%rd313, %rd311, %rd312;
	cvt.s64.s32 	%rd314, %r405;
	add.s64 	%rd315, %rd313, %rd314;
	shl.b64 	%rd316, %rd315, 3;
	add.s64 	%rd317, %rd7, %rd316;
	ld.global.f64 	%fd144, [%rd317];
	ld.global.f64 	%fd145, [%rd310];
	mul.f64 	%fd146, %fd154, %fd145;
	fma.rn.f64 	%fd147, %fd153, %fd144, %fd146;
	bar.sync 	0;
	st.global.f64 	[%rd310], %fd147;
	add.s32 	%r438, %r438, 2;
$L__BB0_28:
	and.b32  	%r407, %r44, 1;
	setp.eq.b32 	%p20, %r407, 1;
	not.pred 	%p21, %p20;
	@%p21 bra 	$L__BB0_30;
	min.s32 	%r408, %r4, %r438;
	max.s32 	%r409, %r4, %r438;
	mad.lo.s32 	%r410, %r408, %r408, %r408;
	shr.u32 	%r411, %r410, 31;
	add.s32 	%r412, %r410, %r411;
	shr.s32 	%r413, %r412, 1;
	neg.s32 	%r414, %r413;
	mul.lo.s32 	%r415, %r408, %r2;
	cvt.s64.s32 	%rd318, %r415;
	cvt.u64.u32 	%rd319, %r409;
	add.s64 	%rd320, %rd318, %rd319;
	cvt.s64.s32 	%rd321, %r414;
	add.s64 	%rd322, %rd320, %rd321;
	shl.b64 	%rd323, %rd322, 3;
	add.s64 	%rd324, %rd7, %rd323;
	min.s32 	%r416, %r5, %r438;
	max.s32 	%r417, %r5, %r438;
	mad.lo.s32 	%r418, %r416, %r416, %r416;
	shr.u32 	%r419, %r418, 31;
	add.s32 	%r420, %r418, %r419;
	shr.s32 	%r421, %r420, 1;
	neg.s32 	%r422, %r421;
	mul.lo.s32 	%r423, %r416, %r2;
	cvt.s64.s32 	%rd325, %r423;
	cvt.u64.u32 	%rd326, %r417;
	add.s64 	%rd327, %rd325, %rd326;
	cvt.s64.s32 	%rd328, %r422;
	add.s64 	%rd329, %rd327, %rd328;
	shl.b64 	%rd330, %rd329, 3;
	add.s64 	%rd331, %rd7, %rd330;
	ld.global.f64 	%fd148, [%rd331];
	ld.global.f64 	%fd149, [%rd324];
	mul.f64 	%fd150, %fd154, %fd149;
	fma.rn.f64 	%fd151, %fd153, %fd148, %fd150;
	bar.sync 	0;
	st.global.f64 	[%rd324], %fd151;
$L__BB0_30:
	setp.eq.s32 	%p22, %r1, 1;
	@%p22 bra 	$L__BB0_33;
	setp.ne.s32 	%p23, %r1, 0;
	@%p23 bra 	$L__BB0_34;
	shl.b64 	%rd334, %rd4, 2;
	add.s64 	%rd335, %rd2, %rd334;
	ld.global.u32 	%r441, [%rd335+4];
	mov.b32 	%r440, 0;
	bra.uni 	$L__BB0_37;
$L__BB0_33:
	shl.b64 	%rd332, %rd4, 2;
	add.s64 	%rd333, %rd2, %rd332;
	ld.global.u32 	%r440, [%rd333];
	ld.global.u32 	%r441, [%rd333+8];
	bra.uni 	$L__BB0_37;
$L__BB0_34:
	add.s16 	%rs5, %rs1, -1;
	cvt.s32.s16 	%r425, %rs5;
	setp.ne.s32 	%p24, %r1, %r425;
	@%p24 bra 	$L__BB0_36;
	ld.global.u32 	%r440, [%rd3+-4];
	shl.b64 	%rd336, %rd4, 2;
	add.s64 	%rd337, %rd2, %rd336;
	ld.global.u32 	%r441, [%rd337+-4];
	bra.uni 	$L__BB0_37;
$L__BB0_36:
	ld.global.u32 	%r440, [%rd3+-4];
	ld.global.u32 	%r441, [%rd5+4];
$L__BB0_37:
	bar.sync 	0;
	cvt.s32.s16 	%r426, %r440;
	st.global.u32 	[%rd3], %r426;
	cvt.s32.s16 	%r427, %r441;
	st.global.u32 	[%rd5], %r427;
	ret;

}
	// .globl	_Z5checkPdidPi
.visible .entry _Z5checkPdidPi(
	.param .u64 .ptr .align 1 _Z5checkPdidPi_param_0,
	.param .u32 _Z5checkPdidPi_param_1,
	.param .f64 _Z5checkPdidPi_param_2,
	.param .u64 .ptr .align 1 _Z5checkPdidPi_param_3
)
{
	.reg .pred 	%p<16>;
	.reg .b32 	%r<77>;
	.reg .b64 	%rd<30>;
	.reg .b64 	%fd<7>;

	ld.param.u64 	%rd3, [_Z5checkPdidPi_param_0];
	ld.param.u32 	%r22, [_Z5checkPdidPi_param_1];
	ld.param.f64 	%fd1, [_Z5checkPdidPi_param_2];
	ld.param.u64 	%rd4, [_Z5checkPdidPi_param_3];
	cvta.to.global.u64 	%rd1, %rd4;
	cvta.to.global.u64 	%rd2, %rd3;
	mov.u32 	%r23, %ctaid.x;
	mul.lo.s32 	%r24, %r22, %r23;
	shr.u32 	%r1, %r24, 2;
	mov.u32 	%r2, %tid.x;
	add.s32 	%r3, %r1, %r2;
	setp.lt.s32 	%p1, %r22, 1;
	@%p1 bra 	$L__BB1_22;
	and.b32  	%r4, %r22, 3;
	setp.lt.u32 	%p2, %r22, 4;
	mov.b32 	%r76, 0;
	@%p2 bra 	$L__BB1_16;
	and.b32  	%r76, %r22, 2147483644;
	neg.s32 	%r70, %r3;
	mov.b32 	%r72, 0;
	mov.b32 	%r71, 1;
$L__BB1_3:
	setp.eq.s32 	%p3, %r70, 0;
	@%p3 bra 	$L__BB1_6;
	add.s32 	%r28, %r71, -1;
	min.s32 	%r29, %r3, %r28;
	max.s32 	%r30, %r3, %r28;
	mad.lo.s32 	%r31, %r29, %r29, %r29;
	shr.u32 	%r32, %r31, 1;
	neg.s32 	%r33, %r32;
	mad.lo.s32 	%r34, %r29, %r22, %r30;
	cvt.u64.u32 	%rd5, %r34;
	cvt.s64.s32 	%rd6, %r33;
	add.s64 	%rd7, %rd5, %rd6;
	shl.b64 	%rd8, %rd7, 3;
	add.s64 	%rd9, %rd2, %rd8;
	ld.global.f64 	%fd2, [%rd9];
	setp.leu.f64 	%p4, %fd2, %fd1;
	@%p4 bra 	$L__BB1_6;
	mov.b32 	%r35, 1;
	st.global.u32 	[%rd1], %r35;
$L__BB1_6:
	add.s32 	%r36, %r72, 1;
	setp.eq.s32 	%p5, %r3, %r36;
	@%p5 bra 	$L__BB1_9;
	min.s32 	%r37, %r3, %r71;
	max.s32 	%r38, %r3, %r71;
	mad.lo.s32 	%r39, %r37, %r37, %r37;
	shr.u32 	%r40, %r39, 1;
	neg.s32 	%r41, %r40;
	mad.lo.s32 	%r42, %r37, %r22, %r38;
	cvt.u64.u32 	%rd10, %r42;
	cvt.s64.s32 	%rd11, %r41;
	add.s64 	%rd12, %rd10, %rd11;
	shl.b64 	%rd13, %rd12, 3;
	add.s64 	%rd14, %rd2, %rd13;
	ld.global.f64 	%fd3, [%rd14];
	setp.leu.f64 	%p6, %fd3, %fd1;
	@%p6 bra 	$L__BB1_9;
	mov.b32 	%r43, 1;
	st.global.u32 	[%rd1], %r43;
$L__BB1_9:
	add.s32 	%r44, %r72, 2;
	setp.eq.s32 	%p7, %r3, %r44;
	@%p7 bra 	$L__BB1_12;
	add.s32 	%r45, %r71, 1;
	min.s32 	%r46, %r3, %r45;
	max.s32 	%r47, %r3, %r45;
	mad.lo.s32 	%r48, %r46, %r46, %r46;
	shr.u32 	%r49, %r48, 1;
	neg.s32 	%r50, %r49;
	mad.lo.s32 	%r51, %r46, %r22, %r47;
	cvt.u64.u32 	%rd15, %r51;
	cvt.s64.s32 	%rd16, %r50;
	add.s64 	%rd17, %rd15, %rd16;
	shl.b64 	%rd18, %rd17, 3;
	add.s64 	%rd19, %rd2, %rd18;
	ld.global.f64 	%fd4, [%rd19];
	setp.leu.f64 	%p8, %fd4, %fd1;
	@%p8 bra 	$L__BB1_12;
	mov.b32 	%r52, 1;
	st.global.u32 	[%rd1], %r52;
$L__BB1_12:
	add.s32 	%r53, %r72, 3;
	setp.eq.s32 	%p9, %r3, %r53;
	@%p9 bra 	$L__BB1_15;
	add.s32 	%r54, %r71, 2;
	min.s32 	%r55, %r3, %r54;
	max.s32 	%r56, %r3, %r54;
	mad.lo.s32 	%r57, %r55, %r55, %r55;
	shr.u32 	%r58, %r57, 1;
	neg.s32 	%r59, %r58;
	mad.lo.s32 	%r60, %r55, %r22, %r56;
	cvt.u64.u32 	%rd20, %r60;
	cvt.s64.s32 	%rd21, %r59;
	add.s64 	%rd22, %rd20, %rd21;
	shl.b64 	%rd23, %rd22, 3;
	add.s64 	%rd24, %rd2, %rd23;
	ld.global.f64 	%fd5, [%rd24];
	setp.leu.f64 	%p10, %fd5, %fd1;
	@%p10 bra 	$L__BB1_15;
	mov.b32 	%r61, 1;
	st.global.u32 	[%rd1], %r61;
$L__BB1_15:
	add.s32 	%r72, %r72, 4;
	add.s32 	%r71, %r71, 4;
	add.s32 	%r70, %r70, 4;
	setp.ne.s32 	%p11, %r72, %r76;
	@%p11 bra 	$L__BB1_3;
$L__BB1_16:
	setp.eq.s32 	%p12, %r4, 0;
	@%p12 bra 	$L__BB1_22;
	sub.s32 	%r62, %r76, %r2;
	sub.s32 	%r75, %r62, %r1;
	neg.s32 	%r74, %r4;
$L__BB1_18:
	.pragma "nounroll";
	setp.eq.s32 	%p13, %r75, 0;
	@%p13 bra 	$L__BB1_21;
	min.s32 	%r63, %r3, %r76;
	max.s32 	%r64, %r3, %r76;
	mad.lo.s32 	%r65, %r63, %r63, %r63;
	shr.u32 	%r66, %r65, 1;
	neg.s32 	%r67, %r66;
	mad.lo.s32 	%r68, %r63, %r22, %r64;
	cvt.u64.u32 	%rd25, %r68;
	cvt.s64.s32 	%rd26, %r67;
	add.s64 	%rd27, %rd25, %rd26;
	shl.b64 	%rd28, %rd27, 3;
	add.s64 	%rd29, %rd2, %rd28;
	ld.global.f64 	%fd6, [%rd29];
	setp.leu.f64 	%p14, %fd6, %fd1;
	@%p14 bra 	$L__BB1_21;
	mov.b32 	%r69, 1;
	st.global.u32 	[%rd1], %r69;
$L__BB1_21:
	add.s32 	%r76, %r76, 1;
	add.s32 	%r75, %r75, 1;
	add.s32 	%r74, %r74, 1;
	setp.ne.s32 	%p15, %r74, 0;
	@%p15 bra 	$L__BB1_18;
$L__BB1_22:
	ret;

}


// ===== COMPILED SASS (sm_100) =====

	.target	sm_100

	.elftype	@"ET_EXEC"


//--------------------- .note.nv.tkinfo           --------------------------
	.section	.note.nv.tkinfo,"",@"SHT_NOTE"
	.sectionflags	@"SHF_NOTE_NV_TKINFO"
	.tkinfo
        /*0018*/ 	.word	0x00000002
        /*0030*/ 	.string	""
        /*0030*/ 	.string	"ptxas"
        /*0030*/ 	.string	"Cuda compilation tools, release 13.0, V13.0.88"
        /*0030*/ 	.string	"Build cuda_13.0.r13.0/compiler.36424714_0"
        /*0030*/ 	.string	"-arch sm_100 -m 64 "



//--------------------- .note.nv.cuinfo           --------------------------
	.section	.note.nv.cuinfo,"",@"SHT_NOTE"
	.sectionflags	@"SHF_NOTE_NV_CUINFO"
        /*0018*/ 	.short	0x0002
        /*001a*/ 	.short	0x0064
        /*001c*/ 	.short	0x0082
	.zero		2


//--------------------- .nv.info                  --------------------------
	.section	.nv.info,"",@"SHT_CUDA_INFO"
	.align	4


	//----- nvinfo : EIATTR_REGCOUNT
	.align		4
        /*0000*/ 	.byte	0x04, 0x2f
        /*0002*/ 	.short	(.L_1 - .L_0)
	.align		4
.L_0:
        /*0004*/ 	.word	index@(_Z6jacobiPdS_Pii)
        /*0008*/ 	.word	0x00000020


	//----- nvinfo : EIATTR_FRAME_SIZE
	.align		4
.L_1:
        /*000c*/ 	.byte	0x04, 0x11
        /*000e*/ 	.short	(.L_3 - .L_2)
	.align		4
.L_2:
        /*0010*/ 	.word	index@($__internal_2_$__cuda_sm20_dsqrt_rn_f64_mediumpath_v1)
        /*0014*/ 	.word	0x00000000


	//----- nvinfo : EIATTR_FRAME_SIZE
	.align		4
.L_3:
        /*0018*/ 	.byte	0x04, 0x11
        /*001a*/ 	.short	(.L_5 - .L_4)
	.align		4
.L_4:
        /*001c*/ 	.word	index@($__internal_1_$__cuda_sm20_div_rn_f64_full)
        /*0020*/ 	.word	0x00000000


	//----- nvinfo : EIATTR_FRAME_SIZE
	.align		4
.L_5:
        /*0024*/ 	.byte	0x04, 0x11
        /*0026*/ 	.short	(.L_7 - .L_6)
	.align		4
.L_6:
        /*0028*/ 	.word	index@($__internal_0_$__cuda_sm20_dblrcp_rn_slowpath_v3)
        /*002c*/ 	.word	0x00000000


	//----- nvinfo : EIATTR_FRAME_SIZE
	.align		4
.L_7:
        /*0030*/ 	.byte	0x04, 0x11
        /*0032*/ 	.short	(.L_9 - .L_8)
	.align		4
.L_8:
        /*0034*/ 	.word	index@(_Z6jacobiPdS_Pii)
        /*0038*/ 	.word	0x00000000


	//----- nvinfo : EIATTR_REGCOUNT
	.align		4
.L_9:
        /*003c*/ 	.byte	0x04, 0x2f
        /*003e*/ 	.short	(.L_11 - .L_10)
	.align		4
.L_10:
        /*0040*/ 	.word	index@(_Z5checkPdidPi)
        /*0044*/ 	.word	0x0000000e


	//----- nvinfo : EIATTR_FRAME_SIZE
	.align		4
.L_11:
        /*0048*/ 	.byte	0x04, 0x11
        /*004a*/ 	.short	(.L_13 - .L_12)
	.align		4
.L_12:
        /*004c*/ 	.word	index@(_Z5checkPdidPi)
        /*0050*/ 	.word	0x00000000


	//----- nvinfo : EIATTR_MIN_STACK_SIZE
	.align		4
.L_13:
        /*0054*/ 	.byte	0x04, 0x12
        /*0056*/ 	.short	(.L_15 - .L_14)
	.align		4
.L_14:
        /*0058*/ 	.word	index@(_Z5checkPdidPi)
        /*005c*/ 	.word	0x00000000


	//----- nvinfo : EIATTR_MIN_STACK_SIZE
	.align		4
.L_15:
        /*0060*/ 	.byte	0x04, 0x12
        /*0062*/ 	.short	(.L_17 - .L_16)
	.align		4
.L_16:
        /*0064*/ 	.word	index@(_Z6jacobiPdS_Pii)
        /*0068*/ 	.word	0x00000000
.L_17:


//--------------------- .nv.compat                --------------------------
	.section	.nv.compat,"",@"SHT_CUDA_COMPAT_INFO"
	.align	4
        /*0000*/ 	.byte	0x02, 0x09, 0x00, 0x00, 0x02, 0x02, 0x01, 0x00, 0x02, 0x05, 0x05, 0x00, 0x03, 0x07, 0x01, 0x01
        /*0010*/ 	.byte	0x02, 0x03, 0x00, 0x00, 0x02, 0x06, 0x01, 0x00, 0x04, 0x0b, 0x08, 0x00, 0x01, 0x00, 0x00, 0x00
        /*0020*/ 	.byte	0x00, 0x00, 0x00, 0x00


//--------------------- .nv.info._Z5checkPdidPi   --------------------------
	.section	.nv.info._Z5checkPdidPi,"",@"SHT_CUDA_INFO"
	.sectionflags	@""
	.align	4


	//----- nvinfo : EIATTR_CUDA_API_VERSION
	.align		4
        /*0000*/ 	.byte	0x04, 0x37
        /*0002*/ 	.short	(.L_19 - .L_18)
.L_18:
        /*0004*/ 	.word	0x00000082


	//----- nvinfo : EIATTR_KPARAM_INFO
	.align		4
.L_19:
        /*0008*/ 	.byte	0x04, 0x17
        /*000a*/ 	.short	(.L_21 - .L_20)
.L_20:
        /*000c*/ 	.word	0x00000000
        /*0010*/ 	.short	0x0003
        /*0012*/ 	.short	0x0018
        /*0014*/ 	.byte	0x00, 0xf5, 0x21, 0x00


	//----- nvinfo : EIATTR_KPARAM_INFO
	.align		4
.L_21:
        /*0018*/ 	.byte	0x04, 0x17
        /*001a*/ 	.short	(.L_23 - .L_22)
.L_22:
        /*001c*/ 	.word	0x00000000
        /*0020*/ 	.short	0x0002
        /*0022*/ 	.short	0x0010
        /*0024*/ 	.byte	0x00, 0xf0, 0x21, 0x00


	//----- nvinfo : EIATTR_KPARAM_INFO
	.align		4
.L_23:
        /*0028*/ 	.byte	0x04, 0x17
        /*002a*/ 	.short	(.L_25 - .L_24)
.L_24:
        /*002c*/ 	.word	0x00000000
        /*0030*/ 	.short	0x0001
        /*0032*/ 	.short	0x0008
        /*0034*/ 	.byte	0x00, 0xf0, 0x11, 0x00


	//----- nvinfo : EIATTR_KPARAM_INFO
	.align		4
.L_25:
        /*0038*/ 	.byte	0x04, 0x17
        /*003a*/ 	.short	(.L_27 - .L_26)
.L_26:
        /*003c*/ 	.word	0x00000000
        /*0040*/ 	.short	0x0000
        /*0042*/ 	.short	0x0000
        /*0044*/ 	.byte	0x00, 0xf5, 0x21, 0x00


	//----- nvinfo : EIATTR_SPARSE_MMA_MASK
	.align		4
.L_27:
        /*0048*/ 	.byte	0x03, 0x50
        /*004a*/ 	.short	0x0000


	//----- nvinfo : EIATTR_MAXREG_COUNT
	.align		4
        /*004c*/ 	.byte	0x03, 0x1b
        /*004e*/ 	.short	0x00ff


	//----- nvinfo : EIATTR_MERCURY_ISA_VERSION
	.align		4
        /*0050*/ 	.byte	0x03, 0x5f
        /*0052*/ 	.short	0x0101


	//----- nvinfo : EIATTR_VRC_CTA_INIT_COUNT
	.align		4
        /*0054*/ 	.byte	0x02, 0x4a
	.zero		1
	.zero		1


	//----- nvinfo : EIATTR_EXIT_INSTR_OFFSETS
	.align		4
        /*0058*/ 	.byte	0x04, 0x1c
        /*005a*/ 	.short	(.L_29 - .L_28)


	//   ....[0]....
.L_28:
        /*005c*/ 	.word	0x00000030


	//   ....[1]....
        /*0060*/ 	.word	0x000006d0


	//   ....[2]....
        /*0064*/ 	.word	0x000008b0


	//----- nvinfo : EIATTR_CRS_STACK_SIZE
	.align		4
.L_29:
        /*0068*/ 	.byte	0x04, 0x1e
        /*006a*/ 	.short	(.L_31 - .L_30)
.L_30:
        /*006c*/ 	.word	0x00000000


	//----- nvinfo : EIATTR_CBANK_PARAM_SIZE
	.align		4
.L_31:
        /*0070*/ 	.byte	0x03, 0x19
        /*0072*/ 	.short	0x0020


	//----- nvinfo : EIATTR_PARAM_CBANK
	.align		4
        /*0074*/ 	.byte	0x04, 0x0a
        /*0076*/ 	.short	(.L_33 - .L_32)
	.align		4
.L_32:
        /*0078*/ 	.word	index@(.nv.constant0._Z5checkPdidPi)
        /*007c*/ 	.short	0x0380
        /*007e*/ 	.short	0x0020


	//----- nvinfo : EIATTR_SW_WAR
	.align		4
.L_33:
        /*0080*/ 	.byte	0x04, 0x36
        /*0082*/ 	.short	(.L_35 - .L_34)
.L_34:
        /*0084*/ 	.word	0x00000008
.L_35:


//--------------------- .nv.info._Z6jacobiPdS_Pii --------------------------
	.section	.nv.info._Z6jacobiPdS_Pii,"",@"SHT_CUDA_INFO"
	.sectionflags	@""
	.align	4


	//----- nvinfo : EIATTR_CUDA_API_VERSION
	.align		4
        /*0000*/ 	.byte	0x04, 0x37
        /*0002*/ 	.short	(.L_37 - .L_36)
.L_36:
        /*0004*/ 	.word	0x00000082


	//----- nvinfo : EIATTR_KPARAM_INFO
	.align		4
.L_37:
        /*0008*/ 	.byte	0x04, 0x17
        /*000a*/ 	.short	(.L_39 - .L_38)
.L_38:
        /*000c*/ 	.word	0x00000000
        /*0010*/ 	.short	0x0003
        /*0012*/ 	.short	0x0018
        /*0014*/ 	.byte	0x00, 0xf0, 0x11, 0x00


	//----- nvinfo : EIATTR_KPARAM_INFO
	.align		4
.L_39:
        /*0018*/ 	.byte	0x04, 0x17
        /*001a*/ 	.short	(.L_41 - .L_40)
.L_40:
        /*001c*/ 	.word	0x00000000
        /*0020*/ 	.short	0x0002
        /*0022*/ 	.short	0x0010
        /*0024*/ 	.byte	0x00, 0xf5, 0x21, 0x00


	//----- nvinfo : EIATTR_KPARAM_INFO
	.align		4
.L_41:
        /*0028*/ 	.byte	0x04, 0x17
        /*002a*/ 	.short	(.L_43 - .L_42)
.L_42:
        /*002c*/ 	.word	0x00000000
        /*0030*/ 	.short	0x0001
        /*0032*/ 	.short	0x0008
        /*0034*/ 	.byte	0x00, 0xf5, 0x21, 0x00


	//----- nvinfo : EIATTR_KPARAM_INFO
	.align		4
.L_43:
        /*0038*/ 	.byte	0x04, 0x17
        /*003a*/ 	.short	(.L_45 - .L_44)
.L_44:
        /*003c*/ 	.word	0x00000000
        /*0040*/ 	.short	0x0000
        /*0042*/ 	.short	0x0000
        /*0044*/ 	.byte	0x00, 0xf5, 0x21, 0x00


	//----- nvinfo : EIATTR_SPARSE_MMA_MASK
	.align		4
.L_45:
        /*0048*/ 	.byte	0x03, 0x50
        /*004a*/ 	.short	0x0000


	//----- nvinfo : EIATTR_MAXREG_COUNT
	.align		4
        /*004c*/ 	.byte	0x03, 0x1b
        /*004e*/ 	.short	0x00ff


	//----- nvinfo : EIATTR_NUM_BARRIERS
	.align		4
        /*0050*/ 	.byte	0x02, 0x4c
        /*0052*/ 	.byte	0x01
	.zero		1


	//----- nvinfo : EIATTR_MERCURY_ISA_VERSION
	.align		4
        /*0054*/ 	.byte	0x03, 0x5f
        /*0056*/ 	.short	0x0101


	//----- nvinfo : EIATTR_VRC_CTA_INIT_COUNT
	.align		4
        /*0058*/ 	.byte	0x02, 0x4a
	.zero		1
	.zero		1


	//----- nvinfo : EIATTR_EXIT_INSTR_OFFSETS
	.align		4
        /*005c*/ 	.byte	0x04, 0x1c
        /*005e*/ 	.short	(.L_47 - .L_46)


	//   ....[0]....
.L_46:
        /*0060*/ 	.word	0x00004230


	//----- nvinfo : EIATTR_CRS_STACK_SIZE
	.align		4
.L_47:
        /*0064*/ 	.byte	0x04, 0x1e
        /*0066*/ 	.short	(.L_49 - .L_48)
.L_48:
        /*0068*/ 	.word	0x00000000


	//----- nvinfo : EIATTR_CBANK_PARAM_SIZE
	.align		4
.L_49:
        /*006c*/ 	.byte	0x03, 0x19
        /*006e*/ 	.short	0x001c


	//----- nvinfo : EIATTR_PARAM_CBANK
	.align		4
        /*0070*/ 	.byte	0x04, 0x0a
        /*0072*/ 	.short	(.L_51 - .L_50)
	.align		4
.L_50:
        /*0074*/ 	.word	index@(.nv.constant0._Z6jacobiPdS_Pii)
        /*0078*/ 	.short	0x0380
        /*007a*/ 	.short	0x001c


	//----- nvinfo : EIATTR_SW_WAR
	.align		4
.L_51:
        /*007c*/ 	.byte	0x04, 0x36
        /*007e*/ 	.short	(.L_53 - .L_52)
.L_52:
        /*0080*/ 	.word	0x00000008
.L_53:


//--------------------- .nv.callgraph             --------------------------
	.section	.nv.callgraph,"",@"SHT_CUDA_CALLGRAPH"
	.align	4
	.sectionentsize	8
	.align		4
        /*0000*/ 	.word	0x00000000
	.align		4
        /*0004*/ 	.word	0xffffffff
	.align		4
        /*0008*/ 	.word	0x00000000
	.align		4
        /*000c*/ 	.word	0xfffffffe
	.align		4
        /*0010*/ 	.word	0x00000000
	.align		4
        /*0014*/ 	.word	0xfffffffd
	.align		4
        /*0018*/ 	.word	0x00000000
	.align		4
        /*001c*/ 	.word	0xfffffffc


//--------------------- .text._Z5checkPdidPi      --------------------------
	.section	.text._Z5checkPdidPi,"ax",@progbits
	.align	128
        .global         _Z5checkPdidPi
        .type           _Z5checkPdidPi,@function
        .size           _Z5checkPdidPi,(.L_x_66 - _Z5checkPdidPi)
        .other          _Z5checkPdidPi,@"STO_CUDA_ENTRY STV_DEFAULT"
_Z5checkPdidPi:
.text._Z5checkPdidPi:
[----:B------:R-:W-:Y:S08]  /*0000*/  LDC R1, c[0x0][0x37c] ;  /* 0x0000df00ff017b82 */ /* 0x000ff00000000800 */
[----:B------:R-:W0:Y:S02]  /*0010*/  LDC R6, c[0x0][0x388] ;  /* 0x0000e200ff067b82 */ /* 0x000e240000000800 */
[----:B0-----:R-:W-:-:S13]  /*0020*/  ISETP.GE.AND P0, PT, R6, 0x1, PT ;  /* 0x000000010600780c */ /* 0x001fda0003f06270 */
[----:B------:R-:W-:Y:S05]  /*0030*/  @!P0 EXIT ;  /* 0x000000000000894d */ /* 0x000fea0003800000 */
[----:B------:R-:W0:Y:S01]  /*0040*/  S2UR UR4, SR_CTAID.X ;  /* 0x00000000000479c3 */ /* 0x000e220000002500 */
[----:B------:R-:W1:Y:S01]  /*0050*/  S2R R5, SR_TID.X ;  /* 0x0000000000057919 */ /* 0x000e620000002100 */
[C---:B------:R-:W-:Y:S01]  /*0060*/  ISETP.GE.U32.AND P0, PT, R6.reuse, 0x4, PT ;  /* 0x000000040600780c */ /* 0x040fe20003f06070 */
[----:B------:R-:W2:Y:S01]  /*0070*/  LDCU.64 UR8, c[0x0][0x358] ;  /* 0x00006b00ff0877ac */ /* 0x000ea20008000a00 */
[C---:B------:R-:W-:Y:S01]  /*0080*/  LOP3.LUT R4, R6.reuse, 0x3, RZ, 0xc0, !PT ;  /* 0x0000000306047812 */ /* 0x040fe200078ec0ff */
[----:B------:R-:W-:Y:S02]  /*0090*/  IMAD.MOV.U32 R0, RZ, RZ, RZ ;  /* 0x000000ffff007224 */ /* 0x000fe400078e00ff */
[----:B0-----:R-:W-:-:S05]  /*00a0*/  IMAD R2, R6, UR4, RZ ;  /* 0x0000000406027c24 */ /* 0x001fca000f8e02ff */
[----:B------:R-:W-:-:S05]  /*00b0*/  SHF.R.U32.HI R2, RZ, 0x2, R2 ;  /* 0x00000002ff027819 */ /* 0x000fca0000011602 */
[----:B-1----:R-:W-:Y:S01]  /*00c0*/  IMAD.IADD R3, R2, 0x1, R5 ;  /* 0x0000000102037824 */ /* 0x002fe200078e0205 */
[----:B--2---:R-:W-:Y:S06]  /*00d0*/  @!P0 BRA `(.L_x_0) ;  /* 0x0000000400788947 */ /* 0x004fec0003800000 */
[----:B------:R-:W-:Y:S01]  /*00e0*/  LOP3.LUT R0, R6, 0x7ffffffc, RZ, 0xc0, !PT ;  /* 0x7ffffffc06007812 */ /* 0x000fe200078ec0ff */
[----:B------:R-:W-:Y:S01]  /*00f0*/  IMAD.MOV R10, RZ, RZ, -R3 ;  /* 0x000000ffff0a7224 */ /* 0x000fe200078e0a03 */
[----:B------:R-:W0:Y:S01]  /*0100*/  LDCU UR7, c[0x0][0x388] ;  /* 0x00007100ff0777ac */ /* 0x000e220008000800 */
[----:B------:R-:W1:Y:S01]  /*0110*/  LDCU.64 UR12, c[0x0][0x390] ;  /* 0x00007200ff0c77ac */ /* 0x000e620008000a00 */
[----:B------:R-:W2:Y:S01]  /*0120*/  LDCU.64 UR10, c[0x0][0x380] ;  /* 0x00007000ff0a77ac */ /* 0x000ea20008000a00 */
[----:B------:R-:W-:Y:S01]  /*0130*/  UMOV UR4, URZ ;  /* 0x000000ff00047c82 */ /* 0x000fe20008000000 */
[----:B------:R-:W-:-:S05]  /*0140*/  UMOV UR5, 0x1 ;  /* 0x0000000100057882 */ /* 0x000fca0000000000 */
.L_x_9:
[----:B------:R-:W-:Y:S01]  /*0150*/  ISETP.NE.AND P0, PT, R10, RZ, PT ;  /* 0x000000ff0a00720c */ /* 0x000fe20003f05270 */
[----:B------:R-:W-:-:S12]  /*0160*/  BSSY.RECONVERGENT B0, `(.L_x_1) ;  /* 0x0000012000007945 */ /* 0x000fd80003800200 */
[----:B0123--:R-:W-:Y:S05]  /*0170*/  @!P0 BRA `(.L_x_2) ;  /* 0x0000000000408947 */ /* 0x00ffea0003800000 */
[----:B------:R-:W-:-:S06]  /*0180*/  UIADD3 UR6, UPT, UPT, UR5, -0x1, URZ ;  /* 0xffffffff05067890 */ /* 0x000fcc000fffe0ff */
[C---:B------:R-:W-:Y:S02]  /*0190*/  VIMNMX R6, PT, PT, R3.reuse, UR6, PT ;  /* 0x0000000603067c48 */ /* 0x040fe4000bfe0100 */
[----:B------:R-:W-:-:S03]  /*01a0*/  VIMNMX R7, PT, PT, R3, UR6, !PT ;  /* 0x0000000603077c48 */ /* 0x000fc6000ffe0100 */
[C---:B------:R-:W-:Y:S02]  /*01b0*/  IMAD R8, R6.reuse, R6, R6 ;  /* 0x0000000606087224 */ /* 0x040fe400078e0206 */
[----:B0-----:R-:W-:-:S03]  /*01c0*/  IMAD R7, R6, UR7, R7 ;  /* 0x0000000706077c24 */ /* 0x001fc6000f8e0207 */
[----:B------:R-:W-:-:S05]  /*01d0*/  SHF.R.U32.HI R8, RZ, 0x1, R8 ;  /* 0x00000001ff087819 */ /* 0x000fca0000011608 */
[----:B------:R-:W-:-:S05]  /*01e0*/  IMAD.MOV R8, RZ, RZ, -R8 ;  /* 0x000000ffff087224 */ /* 0x000fca00078e0a08 */
[----:B------:R-:W-:-:S04]  /*01f0*/  IADD3 R7, P0, PT, R7, R8, RZ ;  /* 0x0000000807077210 */ /* 0x000fc80007f1e0ff */
[----:B------:R-:W-:Y:S02]  /*0200*/  LEA.HI.X.SX32 R6, R8, RZ, 0x1, P0 ;  /* 0x000000ff08067211 */ /* 0x000fe400000f0eff */
[----:B--2---:R-:W-:-:S04]  /*0210*/  LEA R8, P0, R7, UR10, 0x3 ;  /* 0x0000000a07087c11 */ /* 0x004fc8000f8018ff */
[----:B------:R-:W-:-:S05]  /*0220*/  LEA.HI.X R9, R7, UR11, R6, 0x3, P0 ;  /* 0x0000000b07097c11 */ /* 0x000fca00080f1c06 */
[----:B------:R-:W1:Y:S02]  /*0230*/  LDG.E.64 R6, desc[UR8][R8.64] ;  /* 0x0000000808067981 */ /* 0x000e64000c1e1b00 */
[----:B-1----:R-:W-:-:S14]  /*0240*/  DSETP.GT.AND P0, PT, R6, UR12, PT ;  /* 0x0000000c06007e2a */ /* 0x002fdc000bf04000 */
[----:B------:R-:W0:Y:S01]  /*0250*/  @P0 LDC.64 R6, c[0x0][0x398] ;  /* 0x0000e600ff060b82 */ /* 0x000e220000000a00 */
[----:B------:R-:W-:-:S05]  /*0260*/  @P0 IMAD.MOV.U32 R11, RZ, RZ, 0x1 ;  /* 0x00000001ff0b0424 */ /* 0x000fca00078e00ff */
[----:B0-----:R3:W-:Y:S02]  /*0270*/  @P0 STG.E desc[UR8][R6.64], R11 ;  /* 0x0000000b06000986 */ /* 0x0017e4000c101908 */
.L_x_2:
[----:B012---:R-:W-:Y:S05]  /*0280*/  BSYNC.RECONVERGENT B0 ;  /* 0x0000000000007941 */ /* 0x007fea0003800200 */
.L_x_1:
[----:B------:R-:W-:Y:S01]  /*0290*/  UIADD3 UR6, UPT, UPT, UR4, 0x1, URZ ;  /* 0x0000000104067890 */ /* 0x000fe2000fffe0ff */
[----:B------:R-:W-:Y:S05]  /*02a0*/  BSSY.RECONVERGENT B0, `(.L_x_3) ;  /* 0x0000012000007945 */ /* 0x000fea0003800200 */
[----:B------:R-:W-:-:S13]  /*02b0*/  ISETP.NE.AND P0, PT, R3, UR6, PT ;  /* 0x0000000603007c0c */ /* 0x000fda000bf05270 */
[----:B------:R-:W-:Y:S05]  /*02c0*/  @!P0 BRA `(.L_x_4) ;  /* 0x00000000003c8947 */ /* 0x000fea0003800000 */
[C---:B---3--:R-:W-:Y:S02]  /*02d0*/  VIMNMX R6, PT, PT, R3.reuse, UR5, PT ;  /* 0x0000000503067c48 */ /* 0x048fe4000bfe0100 */
[----:B------:R-:W-:-:S03]  /*02e0*/  VIMNMX R7, PT, PT, R3, UR5, !PT ;  /* 0x0000000503077c48 */ /* 0x000fc6000ffe0100 */
[C---:B------:R-:W-:Y:S02]  /*02f0*/  IMAD R8, R6.reuse, R6, R6 ;  /* 0x0000000606087224 */ /* 0x040fe400078e0206 */
[----:B------:R-:W-:-:S03]  /*0300*/  IMAD R7, R6, UR7, R7 ;  /* 0x0000000706077c24 */ /* 0x000fc6000f8e0207 */
[----:B------:R-:W-:-:S05]  /*0310*/  SHF.R.U32.HI R8, RZ, 0x1, R8 ;  /* 0x00000001ff087819 */ /* 0x000fca0000011608 */
[----:B------:R-:W-:-:S05]  /*0320*/  IMAD.MOV R8, RZ, RZ, -R8 ;  /* 0x000000ffff087224 */ /* 0x000fca00078e0a08 */
[----:B------:R-:W-:-:S04]  /*0330*/  IADD3 R7, P0, PT, R7, R8, RZ ;  /* 0x0000000807077210 */ /* 0x000fc80007f1e0ff */
[----:B------:R-:W-:Y:S02]  /*0340*/  LEA.HI.X.SX32 R8, R8, RZ, 0x1, P0 ;  /* 0x000000ff08087211 */ /* 0x000fe400000f0eff */
[----:B------:R-:W-:-:S04]  /*0350*/  LEA R6, P0, R7, UR10, 0x3 ;  /* 0x0000000a07067c11 */ /* 0x000fc8000f8018ff */
[----:B------:R-:W-:-:S06]  /*0360*/  LEA.HI.X R7, R7, UR11, R8, 0x3, P0 ;  /* 0x0000000b07077c11 */ /* 0x000fcc00080f1c08 */
[----:B------:R-:W2:Y:S02]  /*0370*/  LDG.E.64 R6, desc[UR8][R6.64] ;  /* 0x0000000806067981 */ /* 0x000ea4000c1e1b00 */
[----:B--2---:R-:W-:-:S14]  /*0380*/  DSETP.GT.AND P0, PT, R6, UR12, PT ;  /* 0x0000000c06007e2a */ /* 0x004fdc000bf04000 */
[----:B------:R-:W0:Y:S01]  /*0390*/  @P0 LDC.64 R8, c[0x0][0x398] ;  /* 0x0000e600ff080b82 */ /* 0x000e220000000a00 */
[----:B------:R-:W-:-:S05]  /*03a0*/  @P0 IMAD.MOV.U32 R11, RZ, RZ, 0x1 ;  /* 0x00000001ff0b0424 */ /* 0x000fca00078e00ff */
[----:B0-----:R0:W-:Y:S02]  /*03b0*/  @P0 STG.E desc[UR8][R8.64], R11 ;  /* 0x0000000b08000986 */ /* 0x0011e4000c101908 */
.L_x_4:
[----:B------:R-:W-:Y:S05]  /*03c0*/  BSYNC.RECONVERGENT B0 ;  /* 0x0000000000007941 */ /* 0x000fea0003800200 */
.L_x_3:
[----:B------:R-:W-:Y:S01]  /*03d0*/  UIADD3 UR6, UPT, UPT, UR4, 0x2, URZ ;  /* 0x0000000204067890 */ /* 0x000fe2000fffe0ff */
[----:B------:R-:W-:Y:S05]  /*03e0*/  BSSY.RECONVERGENT B0, `(.L_x_5) ;  /* 0x0000013000007945 */ /* 0x000fea0003800200 */
[----:B------:R-:W-:-:S13]  /*03f0*/  ISETP.NE.AND P0, PT, R3, UR6, PT ;  /* 0x0000000603007c0c */ /* 0x000fda000bf05270 */
[----:B------:R-:W-:Y:S05]  /*0400*/  @!P0 BRA `(.L_x_6) ;  /* 0x0000000000408947 */ /* 0x000fea0003800000 */
[----:B------:R-:W-:-:S06]  /*0410*/  UIADD3 UR6, UPT, UPT, UR5, 0x1, URZ ;  /* 0x0000000105067890 */ /* 0x000fcc000fffe0ff */
[C---:B---3--:R-:W-:Y:S02]  /*0420*/  VIMNMX R6, PT, PT, R3.reuse, UR6, PT ;  /* 0x0000000603067c48 */ /* 0x048fe4000bfe0100 */
[----:B------:R-:W-:-:S03]  /*0430*/  VIMNMX R7, PT, PT, R3, UR6, !PT ;  /* 0x0000000603077c48 */ /* 0x000fc6000ffe0100 */
[C---:B0-----:R-:W-:Y:S02]  /*0440*/  IMAD R8, R6.reuse, R6, R6 ;  /* 0x0000000606087224 */ /* 0x041fe400078e0206 */
        /* <DEDUP_REMOVED lines=12> */
.L_x_6:
[----:B------:R-:W-:Y:S05]  /*0510*/  BSYNC.RECONVERGENT B0 ;  /* 0x0000000000007941 */ /* 0x000fea0003800200 */
.L_x_5:
[----:B------:R-:W-:Y:S01]  /*0520*/  UIADD3 UR6, UPT, UPT, UR4, 0x3, URZ ;  /* 0x0000000304067890 */ /* 0x000fe2000fffe0ff */
[----:B------:R-:W-:Y:S05]  /*0530*/  BSSY.RECONVERGENT B0, `(.L_x_7) ;  /* 0x0000013000007945 */ /* 0x000fea0003800200 */
[----:B------:R-:W-:-:S13]  /*0540*/  ISETP.NE.AND P0, PT, R3, UR6, PT ;  /* 0x0000000603007c0c */ /* 0x000fda000bf05270 */
[----:B------:R-:W-:Y:S05]  /*0550*/  @!P0 BRA `(.L_x_8) ;  /* 0x0000000000408947 */ /* 0x000fea0003800000 */
[----:B------:R-:W-:-:S06]  /*0560*/  UIADD3 UR6, UPT, UPT, UR5, 0x2, URZ ;  /* 0x0000000205067890 */ /* 0x000fcc000fffe0ff */
[C---:B---3--:R-:W-:Y:S02]  /*0570*/  VIMNMX R6, PT, PT, R3.reuse, UR6, PT ;  /* 0x0000000603067c48 */ /* 0x048fe4000bfe0100 */
[----:B------:R-:W-:-:S03]  /*0580*/  VIMNMX R7, PT, PT, R3, UR6, !PT ;  /* 0x0000000603077c48 */ /* 0x000fc6000ffe0100 */
[C---:B01----:R-:W-:Y:S02]  /*0590*/  IMAD R8, R6.reuse, R6, R6 ;  /* 0x0000000606087224 */ /* 0x043fe400078e0206 */
        /* <DEDUP_REMOVED lines=12> */
.L_x_8:
[----:B------:R-:W-:Y:S05]  /*0660*/  BSYNC.RECONVERGENT B0 ;  /* 0x0000000000007941 */ /* 0x000fea0003800200 */
.L_x_7:
[----:B------:R-:W-:Y:S01]  /*0670*/  UIADD3 UR4, UPT, UPT, UR4, 0x4, URZ ;  /* 0x0000000404047890 */ /* 0x000fe2000fffe0ff */
[----:B------:R-:W-:Y:S01]  /*0680*/  VIADD R10, R10, 0x4 ;  /* 0x000000040a0a7836 */ /* 0x000fe20000000000 */
[----:B------:R-:W-:-:S04]  /*0690*/  UIADD3 UR5, UPT, UPT, UR5, 0x4, URZ ;  /* 0x0000000405057890 */ /* 0x000fc8000fffe0ff */
[----:B------:R-:W-:-:S13]  /*06a0*/  ISETP.NE.AND P0, PT, R0, UR4, PT ;  /* 0x0000000400007c0c */ /* 0x000fda000bf05270 */
[----:B------:R-:W-:Y:S05]  /*06b0*/  @P0 BRA `(.L_x_9) ;  /* 0xfffffff800a40947 */ /* 0x000fea000383ffff */
.L_x_0:
[----:B------:R-:W-:-:S13]  /*06c0*/  ISETP.NE.AND P0, PT, R4, RZ, PT ;  /* 0x000000ff0400720c */ /* 0x000fda0003f05270 */
[----:B------:R-:W-:Y:S05]  /*06d0*/  @!P0 EXIT ;  /* 0x000000000000894d */ /* 0x000fea0003800000 */
[----:B------:R-:W-:Y:S01]  /*06e0*/  IADD3 R2, PT, PT, -R2, R0, -R5 ;  /* 0x0000000002027210 */ /* 0x000fe20007ffe905 */
[----:B012---:R-:W-:Y:S01]  /*06f0*/  IMAD.MOV R8, RZ, RZ, -R4 ;  /* 0x000000ffff087224 */ /* 0x007fe200078e0a04 */
[----:B------:R-:W0:Y:S01]  /*0700*/  LDCU UR4, c[0x0][0x388] ;  /* 0x00007100ff0477ac */ /* 0x000e220008000800 */
[----:B------:R-:W1:Y:S01]  /*0710*/  LDCU.64 UR10, c[0x0][0x390] ;  /* 0x00007200ff0a77ac */ /* 0x000e620008000a00 */
[----:B------:R-:W2:Y:S04]  /*0720*/  LDCU.64 UR6, c[0x0][0x380] ;  /* 0x00007000ff0677ac */ /* 0x000ea80008000a00 */
.L_x_12:
[----:B------:R-:W-:Y:S01]  /*0730*/  ISETP.NE.AND P1, PT, R2, RZ, PT ;  /* 0x000000ff0200720c */ /* 0x000fe20003f25270 */
[----:B------:R-:W-:Y:S01]  /*0740*/  VIADD R8, R8, 0x1 ;  /* 0x0000000108087836 */ /* 0x000fe20000000000 */
[----:B------:R-:W-:Y:S04]  /*0750*/  BSSY.RECONVERGENT B0, `(.L_x_10) ;  /* 0x0000012000007945 */ /* 0x000fe80003800200 */
[----:B------:R-:W-:-:S07]  /*0760*/  ISETP.NE.AND P0, PT, R8, RZ, PT ;  /* 0x000000ff0800720c */ /* 0x000fce0003f05270 */
[----:B----4-:R-:W-:Y:S06]  /*0770*/  @!P1 BRA `(.L_x_11) ;  /* 0x00000000003c9947 */ /* 0x010fec0003800000 */
[CC--:B------:R-:W-:Y:S02]  /*0780*/  VIMNMX R4, PT, PT, R3.reuse, R0.reuse, PT ;  /* 0x0000000003047248 */ /* 0x0c0fe40003fe0100 */
[----:B------:R-:W-:-:S03]  /*0790*/  VIMNMX R5, PT, PT, R3, R0, !PT ;  /* 0x0000000003057248 */ /* 0x000fc60007fe0100 */
[C---:B---3--:R-:W-:Y:S02]  /*07a0*/  IMAD R6, R4.reuse, R4, R4 ;  /* 0x0000000404067224 */ /* 0x048fe400078e0204 */
[----:B0-----:R-:W-:-:S03]  /*07b0*/  IMAD R5, R4, UR4, R5 ;  /* 0x0000000404057c24 */ /* 0x001fc6000f8e0205 */
[----:B------:R-:W-:-:S05]  /*07c0*/  SHF.R.U32.HI R6, RZ, 0x1, R6 ;  /* 0x00000001ff067819 */ /* 0x000fca0000011606 */
[----:B------:R-:W-:-:S05]  /*07d0*/  IMAD.MOV R6, RZ, RZ, -R6 ;  /* 0x000000ffff067224 */ /* 0x000fca00078e0a06 */
[----:B------:R-:W-:-:S04]  /*07e0*/  IADD3 R5, P1, PT, R5, R6, RZ ;  /* 0x0000000605057210 */ /* 0x000fc80007f3e0ff */
[----:B------:R-:W-:Y:S02]  /*07f0*/  LEA.HI.X.SX32 R6, R6, RZ, 0x1, P1 ;  /* 0x000000ff06067211 */ /* 0x000fe400008f0eff */
[----:B--2---:R-:W-:-:S04]  /*0800*/  LEA R4, P1, R5, UR6, 0x3 ;  /* 0x0000000605047c11 */ /* 0x004fc8000f8218ff */
[----:B------:R-:W-:-:S06]  /*0810*/  LEA.HI.X R5, R5, UR7, R6, 0x3, P1 ;  /* 0x0000000705057c11 */ /* 0x000fcc00088f1c06 */
[----:B------:R-:W1:Y:S02]  /*0820*/  LDG.E.64 R4, desc[UR8][R4.64] ;  /* 0x0000000804047981 */ /* 0x000e64000c1e1b00 */
[----:B-1----:R-:W-:-:S14]  /*0830*/  DSETP.GT.AND P1, PT, R4, UR10, PT ;  /* 0x0000000a04007e2a */ /* 0x002fdc000bf24000 */
[----:B------:R-:W0:Y:S01]  /*0840*/  @P1 LDC.64 R6, c[0x0][0x398] ;  /* 0x0000e600ff061b82 */ /* 0x000e220000000a00 */
[----:B------:R-:W-:-:S05]  /*0850*/  @P1 IMAD.MOV.U32 R9, RZ, RZ, 0x1 ;  /* 0x00000001ff091424 */ /* 0x000fca00078e00ff */
[----:B0-----:R4:W-:Y:S02]  /*0860*/  @P1 STG.E desc[UR8][R6.64], R9 ;  /* 0x0000000906001986 */ /* 0x0019e4000c101908 */
.L_x_11:
[----:B012---:R-:W-:Y:S05]  /*0870*/  BSYNC.RECONVERGENT B0 ;  /* 0x0000000000007941 */ /* 0x007fea0003800200 */
.L_x_10:
[----:B------:R-:W-:Y:S02]  /*0880*/  VIADD R2, R2, 0x1 ;  /* 0x0000000102027836 */ /* 0x000fe40000000000 */
[----:B------:R-:W-:Y:S01]  /*0890*/  VIADD R0, R0, 0x1 ;  /* 0x0000000100007836 */ /* 0x000fe20000000000 */
[----:B------:R-:W-:Y:S06]  /*08a0*/  @P0 BRA `(.L_x_12) ;  /* 0xfffffffc00a00947 */ /* 0x000fec000383ffff */
[----:B------:R-:W-:Y:S05]  /*08b0*/  EXIT ;  /* 0x000000000000794d */ /* 0x000fea0003800000 */
.L_x_13:
[----:B------:R-:W-:-:S00]  /*08c0*/  BRA `(.L_x_13) ;  /* 0xfffffffc00fc7947 */ /* 0x000fc0000383ffff */
[----:B------:R-:W-:-:S00]  /*08d0*/  NOP ;  /* 0x0000000000007918 */ /* 0x000fc00000000000 */
        /* <DEDUP_REMOVED lines=10> */
.L_x_66:


//--------------------- .text._Z6jacobiPdS_Pii    --------------------------
	.section	.text._Z6jacobiPdS_Pii,"ax",@progbits
	.align	128
        .global         _Z6jacobiPdS_Pii
        .type           _Z6jacobiPdS_Pii,@function
        .size           _Z6jacobiPdS_Pii,(.L_x_65 - _Z6jacobiPdS_Pii)
        .other          _Z6jacobiPdS_Pii,@"STO_CUDA_ENTRY STV_DEFAULT"
_Z6jacobiPdS_Pii:
.text._Z6jacobiPdS_Pii:
[----:B------:R-:W-:Y:S08]  /*0000*/  LDC R1, c[0x0][0x37c] ;  /* 0x0000df00ff017b82 */ /* 0x000ff00000000800 */
[----:B------:R-:W0:Y:S01]  /*0010*/  LDC R0, c[0x0][0x398] ;  /* 0x0000e600ff007b82 */ /* 0x000e220000000800 */
[----:B------:R-:W1:Y:S01]  /*0020*/  S2R R11, SR_TID.X ;  /* 0x00000000000b7919 */ /* 0x000e620000002100 */
[----:B------:R-:W2:Y:S01]  /*0030*/  LDCU.U16 UR4, c[0x0][0x398] ;  /* 0x00007300ff0477ac */ /* 0x000ea20008000400 */
[----:B------:R-:W3:Y:S05]  /*0040*/  LDCU.64 UR8, c[0x0][0x358] ;  /* 0x00006b00ff0877ac */ /* 0x000eea0008000a00 */
[----:B------:R-:W1:Y:S01]  /*0050*/  LDC.64 R14, c[0x0][0x390] ;  /* 0x0000e400ff0e7b82 */ /* 0x000e620000000a00 */
[----:B------:R-:W4:Y:S01]  /*0060*/  LDCU.64 UR6, c[0x0][0x380] ;  /* 0x00007000ff0677ac */ /* 0x000f220008000a00 */
[----:B0-----:R-:W-:-:S04]  /*0070*/  LOP3.LUT R0, R0, 0xffff, RZ, 0xc0, !PT ;  /* 0x0000ffff00007812 */ /* 0x001fc800078ec0ff */
[----:B--2---:R-:W-:Y:S01]  /*0080*/  LEA.HI R0, R0, UR4, RZ, 0x11 ;  /* 0x0000000400007c11 */ /* 0x004fe2000f8f88ff */
[----:B------:R-:W0:Y:S03]  /*0090*/  LDCU.U16 UR4, c[0x0][0x398] ;  /* 0x00007300ff0477ac */ /* 0x000e260008000400 */
[----:B------:R-:W-:Y:S01]  /*00a0*/  PRMT R0, R0, 0x9910, RZ ;  /* 0x0000991000007816 */ /* 0x000fe200000000ff */
[----:B-1----:R-:W-:-:S03]  /*00b0*/  IMAD.WIDE.U32 R14, R11, 0x4, R14 ;  /* 0x000000040b0e7825 */ /* 0x002fc600078e000e */
[----:B------:R-:W-:Y:S02]  /*00c0*/  SHF.R.S32.HI R0, RZ, 0x1, R0 ;  /* 0x00000001ff007819 */ /* 0x000fe40000011400 */
[----:B---3--:R-:W2:Y:S02]  /*00d0*/  LDG.E.S16 R9, desc[UR8][R14.64] ;  /* 0x000000080e097981 */ /* 0x008ea4000c1e1700 */
[----:B------:R-:W-:-:S05]  /*00e0*/  PRMT R13, R0, 0x9910, RZ ;  /* 0x00009910000d7816 */ /* 0x000fca00000000ff */
[----:B------:R-:W-:-:S05]  /*00f0*/  IMAD.WIDE R12, R13, 0x4, R14 ;  /* 0x000000040d0c7825 */ /* 0x000fca00078e020e */
[----:B------:R-:W3:Y:S01]  /*0100*/  LDG.E R10, desc[UR8][R12.64] ;  /* 0x000000080c0a7981 */ /* 0x000ee2000c1e1900 */
[----:B0-----:R-:W-:-:S06]  /*0110*/  UPRMT UR5, UR4, 0x9910, URZ ;  /* 0x0000991004057896 */ /* 0x001fcc00080000ff */
[----:B--2---:R-:W-:-:S05]  /*0120*/  IMAD R8, R9, UR5, RZ ;  /* 0x0000000509087c24 */ /* 0x004fca000f8e02ff */
[----:B------:R-:W-:Y:S02]  /*0130*/  SHF.R.S32.HI R0, RZ, 0x1f, R8 ;  /* 0x0000001fff007819 */ /* 0x000fe40000011408 */
[----:B---3--:R-:W-:-:S04]  /*0140*/  PRMT R3, R10, 0x9910, RZ ;  /* 0x000099100a037816 */ /* 0x008fc800000000ff */
[----:B------:R-:W-:-:S04]  /*0150*/  IADD3 R2, P0, PT, R8, R3, RZ ;  /* 0x0000000308027210 */ /* 0x000fc80007f1e0ff */
[----:B------:R-:W-:Y:S02]  /*0160*/  LEA.HI.X.SX32 R3, R3, R0, 0x1, P0 ;  /* 0x0000000003037211 */ /* 0x000fe400000f0eff */
[----:B----4-:R-:W-:-:S04]  /*0170*/  LEA R6, P0, R2, UR6, 0x3 ;  /* 0x0000000602067c11 */ /* 0x010fc8000f8018ff */
[----:B------:R-:W-:-:S05]  /*0180*/  LEA.HI.X R7, R2, UR7, R3, 0x3, P0 ;  /* 0x0000000702077c11 */ /* 0x000fca00080f1c03 */
[----:B------:R-:W2:Y:S01]  /*0190*/  LDG.E.64 R2, desc[UR8][R6.64] ;  /* 0x0000000806027981 */ /* 0x000ea2000c1e1b00 */
[----:B------:R-:W-:Y:S01]  /*01a0*/  BSSY.RECONVERGENT B0, `(.L_x_14) ;  /* 0x00000c9000007945 */ /* 0x000fe20003800200 */
[----:B------:R-:W-:Y:S02]  /*01b0*/  IMAD.MOV.U32 R4, RZ, RZ, 0x0 ;  /* 0x00000000ff047424 */ /* 0x000fe400078e00ff */
[----:B------:R-:W-:Y:S01]  /*01c0*/  IMAD.MOV.U32 R5, RZ, RZ, 0x3ff00000 ;  /* 0x3ff00000ff057424 */ /* 0x000fe200078e00ff */
[----:B--2---:R-:W-:Y:S01]  /*01d0*/  DSETP.NEU.AND P0, PT, R2, RZ, PT ;  /* 0x000000ff0200722a */ /* 0x004fe20003f0d000 */
[----:B------:R-:W-:-:S13]  /*01e0*/  CS2R R2, SRZ ;  /* 0x0000000000027805 */ /* 0x000fda000001ff00 */
[----:B------:R-:W-:Y:S05]  /*01f0*/  @!P0 BRA `(.L_x_15) ;  /* 0x0000000c000c8947 */ /* 0x000fea0003800000 */
[----:B------:R-:W-:-:S04]  /*0200*/  PRMT R2, R10, 0x9910, RZ ;  /* 0x000099100a027816 */ /* 0x000fc800000000ff */
[----:B------:R-:W-:-:S05]  /*0210*/  VIMNMX R3, PT, PT, R9, R2, PT ;  /* 0x0000000209037248 */ /* 0x000fca0003fe0100 */
[C---:B------:R-:W-:Y:S02]  /*0220*/  IMAD R4, R3.reuse, R3, R3 ;  /* 0x0000000303047224 */ /* 0x040fe400078e0203 */
[----:B------:R-:W-:-:S03]  /*0230*/  IMAD R3, R3, UR5, RZ ;  /* 0x0000000503037c24 */ /* 0x000fc6000f8e02ff */
[----:B------:R-:W-:-:S04]  /*0240*/  LEA.HI R4, R4, R4, RZ, 0x1 ;  /* 0x0000000404047211 */ /* 0x000fc800078f08ff */
[----:B------:R-:W-:Y:S02]  /*0250*/  SHF.R.S32.HI R5, RZ, 0x1, R4 ;  /* 0x00000001ff057819 */ /* 0x000fe40000011404 */
[----:B------:R-:W-:-:S03]  /*0260*/  VIMNMX R4, PT, PT, R9, R2, !PT ;  /* 0x0000000209047248 */ /* 0x000fc60007fe0100 */
[----:B------:R-:W-:Y:S01]  /*0270*/  IMAD.MOV R7, RZ, RZ, -R5 ;  /* 0x000000ffff077224 */ /* 0x000fe200078e0a05 */
[--C-:B------:R-:W-:Y:S02]  /*0280*/  SHF.R.S32.HI R6, RZ, 0x1f, R4.reuse ;  /* 0x0000001fff067819 */ /* 0x100fe40000011404 */
[----:B------:R-:W-:Y:S02]  /*0290*/  SHF.R.S32.HI R5, RZ, 0x1f, R3 ;  /* 0x0000001fff057819 */ /* 0x000fe40000011403 */
[----:B------:R-:W-:Y:S02]  /*02a0*/  IADD3 R4, P0, P1, R7, R3, R4 ;  /* 0x0000000307047210 */ /* 0x000fe4000791e004 */
[----:B------:R-:W-:-:S04]  /*02b0*/  SHF.R.S32.HI R3, RZ, 0x1f, R7 ;  /* 0x0000001fff037819 */ /* 0x000fc80000011407 */
[----:B------:R-:W-:Y:S02]  /*02c0*/  IADD3.X R3, PT, PT, R3, R5, R6, P0, P1 ;  /* 0x0000000503037210 */ /* 0x000fe400007e2406 */
[----:B------:R-:W-:-:S04]  /*02d0*/  LEA R6, P0, R4, UR6, 0x3 ;  /* 0x0000000604067c11 */ /* 0x000fc8000f8018ff */
[----:B------:R-:W-:-:S06]  /*02e0*/  LEA.HI.X R7, R4, UR7, R3, 0x3, P0 ;  /* 0x0000000704077c11 */ /* 0x000fcc00080f1c03 */
[----:B------:R-:W2:Y:S01]  /*02f0*/  LDG.E.64 R6, desc[UR8][R6.64] ;  /* 0x0000000806067981 */ /* 0x000ea2000c1e1b00 */
[--C-:B------:R-:W-:Y:S01]  /*0300*/  IMAD R4, R9, R9, R9.reuse ;  /* 0x0000000909047224 */ /* 0x100fe200078e0209 */
[----:B------:R-:W-:Y:S01]  /*0310*/  SHF.R.S32.HI R17, RZ, 0x1f, R9 ;  /* 0x0000001fff117819 */ /* 0x000fe20000011409 */
[C---:B------:R-:W-:Y:S02]  /*0320*/  IMAD R3, R2.reuse, R2, R2 ;  /* 0x0000000202037224 */ /* 0x040fe400078e0202 */
[----:B------:R-:W-:Y:S01]  /*0330*/  IMAD R5, R2, UR5, RZ ;  /* 0x0000000502057c24 */ /* 0x000fe2000f8e02ff */
[----:B------:R-:W-:Y:S02]  /*0340*/  LEA.HI R4, R4, R4, RZ, 0x1 ;  /* 0x0000000404047211 */ /* 0x000fe400078f08ff */
[----:B------:R-:W-:Y:S02]  /*0350*/  LEA.HI R3, R3, R3, RZ, 0x1 ;  /* 0x0000000303037211 */ /* 0x000fe400078f08ff */
[----:B------:R-:W-:-:S02]  /*0360*/  SHF.R.S32.HI R4, RZ, 0x1, R4 ;  /* 0x00000001ff047819 */ /* 0x000fc40000011404 */
[----:B------:R-:W-:-:S03]  /*0370*/  SHF.R.S32.HI R3, RZ, 0x1, R3 ;  /* 0x00000001ff037819 */ /* 0x000fc60000011403 */
[----:B------:R-:W-:Y:S01]  /*0380*/  IMAD.MOV R16, RZ, RZ, -R4 ;  /* 0x000000ffff107224 */ /* 0x000fe200078e0a04 */
[----:B------:R-:W-:Y:S01]  /*0390*/  SHF.R.S32.HI R4, RZ, 0x1f, R2 ;  /* 0x0000001fff047819 */ /* 0x000fe20000011402 */
[----:B------:R-:W-:-:S03]  /*03a0*/  IMAD.MOV R3, RZ, RZ, -R3 ;  /* 0x000000ffff037224 */ /* 0x000fc600078e0a03 */
[----:B------:R-:W-:Y:S02]  /*03b0*/  IADD3 R18, P2, P3, R16, R8, R9 ;  /* 0x0000000810127210 */ /* 0x000fe40007b5e009 */
[----:B------:R-:W-:Y:S02]  /*03c0*/  SHF.R.S32.HI R8, RZ, 0x1f, R16 ;  /* 0x0000001fff087819 */ /* 0x000fe40000011410 */
[----:B------:R-:W-:Y:S02]  /*03d0*/  IADD3 R19, P0, P1, R3, R5, R2 ;  /* 0x0000000503137210 */ /* 0x000fe4000791e002 */
[----:B------:R-:W-:Y:S02]  /*03e0*/  SHF.R.S32.HI R5, RZ, 0x1f, R5 ;  /* 0x0000001fff057819 */ /* 0x000fe40000011405 */
[----:B------:R-:W-:Y:S02]  /*03f0*/  SHF.R.S32.HI R3, RZ, 0x1f, R3 ;  /* 0x0000001fff037819 */ /* 0x000fe40000011403 */
[----:B------:R-:W-:-:S02]  /*0400*/  IADD3.X R17, PT, PT, R8, R0, R17, P2, P3 ;  /* 0x0000000008117210 */ /* 0x000fc400017e6411 */
[C---:B------:R-:W-:Y:S02]  /*0410*/  LEA R2, P2, R18.reuse, UR6, 0x3 ;  /* 0x0000000612027c11 */ /* 0x040fe4000f8418ff */
[----:B------:R-:W-:Y:S02]  /*0420*/  IADD3.X R4, PT, PT, R3, R5, R4, P0, P1 ;  /* 0x0000000503047210 */ /* 0x000fe400007e2404 */
[C---:B------:R-:W-:Y:S02]  /*0430*/  LEA R16, P0, R19.reuse, UR6, 0x3 ;  /* 0x0000000613107c11 */ /* 0x040fe4000f8018ff */
[----:B------:R-:W-:Y:S02]  /*0440*/  LEA.HI.X R3, R18, UR7, R17, 0x3, P2 ;  /* 0x0000000712037c11 */ /* 0x000fe400090f1c11 */
[----:B------:R-:W-:-:S03]  /*0450*/  LEA.HI.X R17, R19, UR7, R4, 0x3, P0 ;  /* 0x0000000713117c11 */ /* 0x000fc600080f1c04 */
[----:B------:R-:W3:Y:S04]  /*0460*/  LDG.E.64 R4, desc[UR8][R2.64] ;  /* 0x0000000802047981 */ /* 0x000ee8000c1e1b00 */
[----:B------:R-:W3:Y:S01]  /*0470*/  LDG.E.64 R16, desc[UR8][R16.64] ;  /* 0x0000000810107981 */ /* 0x000ee2000c1e1b00 */
[----:B------:R-:W-:Y:S01]  /*0480*/  IMAD.MOV.U32 R18, RZ, RZ, 0x1 ;  /* 0x00000001ff127424 */ /* 0x000fe200078e00ff */
[----:B------:R-:W-:Y:S01]  /*0490*/  BSSY.RECONVERGENT B1, `(.L_x_16) ;  /* 0x0000014000017945 */ /* 0x000fe20003800200 */
[----:B--2---:R-:W-:-:S06]  /*04a0*/  DADD R6, R6, R6 ;  /* 0x0000000006067229 */ /* 0x004fcc0000000006 */
[----:B------:R-:W0:Y:S02]  /*04b0*/  MUFU.RCP64H R19, R7 ;  /* 0x0000000700137308 */ /* 0x000e240000001800 */
[----:B0-----:R-:W-:-:S08]  /*04c0*/  DFMA R20, -R6, R18, 1 ;  /* 0x3ff000000614742b */ /* 0x001fd00000000112 */
[----:B------:R-:W-:-:S08]  /*04d0*/  DFMA R20, R20, R20, R20 ;  /* 0x000000141414722b */ /* 0x000fd00000000014 */
[----:B------:R-:W-:-:S08]  /*04e0*/  DFMA R20, R18, R20, R18 ;  /* 0x000000141214722b */ /* 0x000fd00000000012 */
[----:B------:R-:W-:Y:S02]  /*04f0*/  DFMA R18, -R6, R20, 1 ;  /* 0x3ff000000612742b */ /* 0x000fe40000000114 */
[----:B---3--:R-:W-:-:S06]  /*0500*/  DADD R4, R16, -R4 ;  /* 0x0000000010047229 */ /* 0x008fcc0000000804 */
[----:B------:R-:W-:-:S04]  /*0510*/  DFMA R18, R20, R18, R20 ;  /* 0x000000121412722b */ /* 0x000fc80000000014 */
[----:B------:R-:W-:-:S04]  /*0520*/  FSETP.GEU.AND P1, PT, |R5|, 6.5827683646048100446e-37, PT ;  /* 0x036000000500780b */ /* 0x000fc80003f2e200 */
[----:B------:R-:W-:-:S08]  /*0530*/  DMUL R2, R4, R18 ;  /* 0x0000001204027228 */ /* 0x000fd00000000000 */
[----:B------:R-:W-:-:S08]  /*0540*/  DFMA R16, -R6, R2, R4 ;  /* 0x000000020610722b */ /* 0x000fd00000000104 */
[----:B------:R-:W-:-:S10]  /*0550*/  DFMA R2, R18, R16, R2 ;  /* 0x000000101202722b */ /* 0x000fd40000000002 */
[----:B------:R-:W-:-:S05]  /*0560*/  FFMA R0, RZ, R7, R3 ;  /* 0x00000007ff007223 */ /* 0x000fca0000000003 */
[----:B------:R-:W-:-:S13]  /*0570*/  FSETP.GT.AND P0, PT, |R0|, 1.469367938527859385e-39, PT ;  /* 0x001000000000780b */ /* 0x000fda0003f04200 */
[----:B------:R-:W-:Y:S05]  /*0580*/  @P0 BRA P1, `(.L_x_17) ;  /* 0x0000000000100947 */ /* 0x000fea0000800000 */
[----:B------:R-:W-:-:S07]  /*0590*/  MOV R0, 0x5b0 ;  /* 0x000005b000007802 */ /* 0x000fce0000000f00 */
[----:B------:R-:W-:Y:S05]  /*05a0*/  CALL.REL.NOINC `($__internal_1_$__cuda_sm20_div_rn_f64_full) ;  /* 0x0000003c00cc7944 */ /* 0x000fea0003c00000 */
[----:B------:R-:W-:Y:S02]  /*05b0*/  IMAD.MOV.U32 R2, RZ, RZ, R4 ;  /* 0x000000ffff027224 */ /* 0x000fe400078e0004 */
[----:B------:R-:W-:-:S07]  /*05c0*/  IMAD.MOV.U32 R3, RZ, RZ, R5 ;  /* 0x000000ffff037224 */ /* 0x000fce00078e0005 */
.L_x_17:
[----:B------:R-:W-:Y:S05]  /*05d0*/  BSYNC.RECONVERGENT B1 ;  /* 0x0000000000017941 */ /* 0x000fea0003800200 */
.L_x_16:
[----:B------:R-:W-:Y:S01]  /*05e0*/  DSETP.GE.AND P0, PT, R2, RZ, PT ;  /* 0x000000ff0200722a */ /* 0x000fe20003f06000 */
[----:B------:R-:W-:-:S13]  /*05f0*/  BSSY.RECONVERGENT B1, `(.L_x_18) ;  /* 0x0000059000017945 */ /* 0x000fda0003800200 */
[----:B------:R-:W-:Y:S05]  /*0600*/  @!P0 BRA `(.L_x_19) ;  /* 0x0000000000b08947 */ /* 0x000fea0003800000 */
[----:B------:R-:W-:Y:S01]  /*0610*/  DFMA R6, R2, R2, 1 ;  /* 0x3ff000000206742b */ /* 0x000fe20000000002 */
[----:B------:R-:W-:Y:S01]  /*0620*/  IMAD.MOV.U32 R16, RZ, RZ, 0x0 ;  /* 0x00000000ff107424 */ /* 0x000fe200078e00ff */
[----:B------:R-:W-:Y:S01]  /*0630*/  BSSY.RECONVERGENT B2, `(.L_x_20) ;  /* 0x0000016000027945 */ /* 0x000fe20003800200 */
[----:B------:R-:W-:-:S03]  /*0640*/  IMAD.MOV.U32 R17, RZ, RZ, 0x3fd80000 ;  /* 0x3fd80000ff117424 */ /* 0x000fc600078e00ff */
[----:B------:R-:W0:Y:S04]  /*0650*/  MUFU.RSQ64H R19, R7 ;  /* 0x0000000700137308 */ /* 0x000e280000001c00 */
[----:B------:R-:W-:-:S05]  /*0660*/  VIADD R18, R7, 0xfcb00000 ;  /* 0xfcb0000007127836 */ /* 0x000fca0000000000 */
[----:B------:R-:W-:Y:S01]  /*0670*/  ISETP.GE.U32.AND P0, PT, R18, 0x7ca00000, PT ;  /* 0x7ca000001200780c */ /* 0x000fe20003f06070 */
[----:B0-----:R-:W-:-:S08]  /*0680*/  DMUL R4, R18, R18 ;  /* 0x0000001212047228 */ /* 0x001fd00000000000 */
[----:B------:R-:W-:-:S08]  /*0690*/  DFMA R4, R6, -R4, 1 ;  /* 0x3ff000000604742b */ /* 0x000fd00000000804 */
[----:B------:R-:W-:Y:S02]  /*06a0*/  DFMA R16, R4, R16, 0.5 ;  /* 0x3fe000000410742b */ /* 0x000fe40000000010 */
[----:B------:R-:W-:-:S08]  /*06b0*/  DMUL R4, R18, R4 ;  /* 0x0000000412047228 */ /* 0x000fd00000000000 */
[----:B------:R-:W-:-:S08]  /*06c0*/  DFMA R24, R16, R4, R18 ;  /* 0x000000041018722b */ /* 0x000fd00000000012 */
[----:B------:R-:W-:Y:S02]  /*06d0*/  DMUL R20, R6, R24 ;  /* 0x0000001806147228 */ /* 0x000fe40000000000 */
[----:B------:R-:W-:Y:S02]  /*06e0*/  VIADD R17, R25, 0xfff00000 ;  /* 0xfff0000019117836 */ /* 0x000fe40000000000 */
[----:B------:R-:W-:-:S04]  /*06f0*/  IMAD.MOV.U32 R16, RZ, RZ, R24 ;  /* 0x000000ffff107224 */ /* 0x000fc800078e0018 */
[----:B------:R-:W-:-:S08]  /*0700*/  DFMA R4, R20, -R20, R6 ;  /* 0x800000141404722b */ /* 0x000fd00000000006 */
[----:B------:R-:W-:Y:S01]  /*0710*/  DFMA R22, R4, R16, R20 ;  /* 0x000000100416722b */ /* 0x000fe20000000014 */
[----:B------:R-:W-:Y:S10]  /*0720*/  @!P0 BRA `(.L_x_21) ;  /* 0x0000000000188947 */ /* 0x000ff40003800000 */
[----:B------:R-:W-:Y:S01]  /*0730*/  IMAD.MOV.U32 R19, RZ, RZ, R21 ;  /* 0x000000ffff137224 */ /* 0x000fe200078e0015 */
[----:B------:R-:W-:Y:S01]  /*0740*/  MOV R16, 0x790 ;  /* 0x0000079000107802 */ /* 0x000fe20000000f00 */
[----:B------:R-:W-:Y:S02]  /*0750*/  IMAD.MOV.U32 R8, RZ, RZ, R24 ;  /* 0x000000ffff087224 */ /* 0x000fe400078e0018 */
[----:B------:R-:W-:Y:S02]  /*0760*/  IMAD.MOV.U32 R0, RZ, RZ, R20 ;  /* 0x000000ffff007224 */ /* 0x000fe400078e0014 */
[----:B------:R-:W-:-:S07]  /*0770*/  IMAD.MOV.U32 R21, RZ, RZ, R17 ;  /* 0x000000ffff157224 */ /* 0x000fce00078e0011 */
[----:B------:R-:W-:Y:S05]  /*0780*/  CALL.REL.NOINC `($__internal_2_$__cuda_sm20_dsqrt_rn_f64_mediumpath_v1) ;  /* 0x0000004000c87944 */ /* 0x000fea0003c00000 */
.L_x_21:
[----:B------:R-:W-:Y:S05]  /*0790*/  BSYNC.RECONVERGENT B2 ;  /* 0x0000000000027941 */ /* 0x000fea0003800200 */
.L_x_20:
[----:B------:R-:W-:Y:S01]  /*07a0*/  DADD R22, R22, R2 ;  /* 0x0000000016167229 */ /* 0x000fe20000000002 */
[----:B------:R-:W-:Y:S05]  /*07b0*/  BSSY.RECONVERGENT B2, `(.L_x_22) ;  /* 0x0000010000027945 */ /* 0x000fea0003800200 */
[----:B------:R-:W0:Y:S04]  /*07c0*/  MUFU.RCP64H R3, R23 ;  /* 0x0000001700037308 */ /* 0x000e280000001800 */
[----:B------:R-:W-:-:S05]  /*07d0*/  VIADD R2, R23, 0x300402 ;  /* 0x0030040217027836 */ /* 0x000fca0000000000 */
[----:B------:R-:W-:Y:S01]  /*07e0*/  FSETP.GEU.AND P0, PT, |R2|, 5.8789094863358348022e-39, PT ;  /* 0x004004020200780b */ /* 0x000fe20003f0e200 */
[----:B0-----:R-:W-:-:S08]  /*07f0*/  DFMA R4, -R22, R2, 1 ;  /* 0x3ff000001604742b */ /* 0x001fd00000000102 */
[----:B------:R-:W-:-:S08]  /*0800*/  DFMA R4, R4, R4, R4 ;  /* 0x000000040404722b */ /* 0x000fd00000000004 */
[----:B------:R-:W-:-:S08]  /*0810*/  DFMA R4, R2, R4, R2 ;  /* 0x000000040204722b */ /* 0x000fd00000000002 */
[----:B------:R-:W-:-:S08]  /*0820*/  DFMA R6, -R22, R4, 1 ;  /* 0x3ff000001606742b */ /* 0x000fd00000000104 */
[----:B------:R-:W-:Y:S01]  /*0830*/  DFMA R2, R4, R6, R4 ;  /* 0x000000060402722b */ /* 0x000fe20000000004 */
[----:B------:R-:W-:Y:S10]  /*0840*/  @P0 BRA `(.L_x_23) ;  /* 0x0000000000180947 */ /* 0x000ff40003800000 */
[----:B------:R-:W-:-:S05]  /*0850*/  LOP3.LUT R0, R23, 0x7fffffff, RZ, 0xc0, !PT ;  /* 0x7fffffff17007812 */ /* 0x000fca00078ec0ff */
[----:B------:R-:W-:Y:S01]  /*0860*/  VIADD R16, R0, 0xfff00000 ;  /* 0xfff0000000107836 */ /* 0x000fe20000000000 */
[----:B------:R-:W-:-:S07]  /*0870*/  MOV R0, 0x890 ;  /* 0x0000089000007802 */ /* 0x000fce0000000f00 */
[----:B------:R-:W-:Y:S05]  /*0880*/  CALL.REL.NOINC `($__internal_0_$__cuda_sm20_dblrcp_rn_slowpath_v3) ;  /* 0x00000038006c7944 */ /* 0x000fea0003c00000 */
[----:B------:R-:W-:Y:S02]  /*0890*/  IMAD.MOV.U32 R2, RZ, RZ, R6 ;  /* 0x000000ffff027224 */ /* 0x000fe400078e0006 */
[----:B------:R-:W-:-:S07]  /*08a0*/  IMAD.MOV.U32 R3, RZ, RZ, R7 ;  /* 0x000000ffff037224 */ /* 0x000fce00078e0007 */
.L_x_23:
[----:B------:R-:W-:Y:S05]  /*08b0*/  BSYNC.RECONVERGENT B2 ;  /* 0x0000000000027941 */ /* 0x000fea0003800200 */
.L_x_22:
[----:B------:R-:W-:Y:S05]  /*08c0*/  BRA `(.L_x_24) ;  /* 0x0000000000ac7947 */ /* 0x000fea0003800000 */
.L_x_19:
        /* <DEDUP_REMOVED lines=18> */
[----:B------:R-:W-:Y:S02]  /*09f0*/  IMAD.MOV.U32 R0, RZ, RZ, R18 ;  /* 0x000000ffff007224 */ /* 0x000fe400078e0012 */
[----:B------:R-:W-:Y:S01]  /*0a00*/  IMAD.MOV.U32 R18, RZ, RZ, R16 ;  /* 0x000000ffff127224 */ /* 0x000fe200078e0010 */
[----:B------:R-:W-:Y:S01]  /*0a10*/  MOV R16, 0xa40 ;  /* 0x00000a4000107802 */ /* 0x000fe20000000f00 */
[----:B------:R-:W-:-:S07]  /*0a20*/  IMAD.MOV.U32 R8, RZ, RZ, R24 ;  /* 0x000000ffff087224 */ /* 0x000fce00078e0018 */
[----:B------:R-:W-:Y:S05]  /*0a30*/  CALL.REL.NOINC `($__internal_2_$__cuda_sm20_dsqrt_rn_f64_mediumpath_v1) ;  /* 0x00000040001c7944 */ /* 0x000fea0003c00000 */
.L_x_26:
[----:B------:R-:W-:Y:S05]  /*0a40*/  BSYNC.RECONVERGENT B2 ;  /* 0x0000000000027941 */ /* 0x000fea0003800200 */
.L_x_25:
[----:B------:R-:W-:Y:S01]  /*0a50*/  DADD R22, R22, -R2 ;  /* 0x0000000016167229 */ /* 0x000fe20000000802 */
        /* <DEDUP_REMOVED lines=16> */
.L_x_28:
[----:B------:R-:W-:Y:S05]  /*0b60*/  BSYNC.RECONVERGENT B2 ;  /* 0x0000000000027941 */ /* 0x000fea0003800200 */
.L_x_27:
[----:B------:R-:W-:-:S11]  /*0b70*/  DADD R2, -RZ, -R2 ;  /* 0x00000000ff027229 */ /* 0x000fd60000000902 */
.L_x_24:
[----:B------:R-:W-:Y:S05]  /*0b80*/  BSYNC.RECONVERGENT B1 ;  /* 0x0000000000017941 */ /* 0x000fea0003800200 */
.L_x_18:
        /* <DEDUP_REMOVED lines=23> */
.L_x_30:
[----:B------:R-:W-:Y:S05]  /*0d00*/  BSYNC.RECONVERGENT B1 ;  /* 0x0000000000017941 */ /* 0x000fea0003800200 */
.L_x_29:
[----:B------:R-:W0:Y:S01]  /*0d10*/  MUFU.RCP64H R5, R23 ;  /* 0x0000001700057308 */ /* 0x000e220000001800 */
[----:B------:R-:W-:Y:S01]  /*0d20*/  VIADD R4, R23, 0x300402 ;  /* 0x0030040217047836 */ /* 0x000fe20000000000 */
[----:B------:R-:W-:Y:S04]  /*0d30*/  BSSY.RECONVERGENT B1, `(.L_x_31) ;  /* 0x000000e000017945 */ /* 0x000fe80003800200 */
[----:B------:R-:W-:Y:S01]  /*0d40*/  FSETP.GEU.AND P0, PT, |R4|, 5.8789094863358348022e-39, PT ;  /* 0x004004020400780b */ /* 0x000fe20003f0e200 */
[----:B0-----:R-:W-:-:S08]  /*0d50*/  DFMA R6, R4, -R22, 1 ;  /* 0x3ff000000406742b */ /* 0x001fd00000000816 */
[----:B------:R-:W-:-:S08]  /*0d60*/  DFMA R6, R6, R6, R6 ;  /* 0x000000060606722b */ /* 0x000fd00000000006 */
[----:B------:R-:W-:-:S08]  /*0d70*/  DFMA R6, R4, R6, R4 ;  /* 0x000000060406722b */ /* 0x000fd00000000004 */
[----:B------:R-:W-:-:S08]  /*0d80*/  DFMA R16, R6, -R22, 1 ;  /* 0x3ff000000610742b */ /* 0x000fd00000000816 */
        /* <DEDUP_REMOVED lines=8> */
.L_x_32:
[----:B------:R-:W-:Y:S05]  /*0e10*/  BSYNC.RECONVERGENT B1 ;  /* 0x0000000000017941 */ /* 0x000fea0003800200 */
.L_x_31:
[----:B------:R-:W-:-:S11]  /*0e20*/  DMUL R2, R4, R2 ;  /* 0x0000000204027228 */ /* 0x000fd60000000000 */
.L_x_15:
[----:B------:R-:W-:Y:S05]  /*0e30*/  BSYNC.RECONVERGENT B0 ;  /* 0x0000000000007941 */ /* 0x000fea0003800200 */
.L_x_14:
[----:B------:R-:W-:-:S09]  /*0e40*/  UISETP.GE.AND UP0, UPT, UR5, 0x1, UPT ;  /* 0x000000010500788c */ /* 0x000fd2000bf06270 */
[----:B------:R-:W-:Y:S05]  /*0e50*/  BRA.U !UP0, `(.L_x_33) ;  /* 0x0000003108547547 */ /* 0x000fea000b800000 */
[----:B------:R-:W0:Y:S01]  /*0e60*/  LDCU UR6, c[0x0][0x398] ;  /* 0x00007300ff0677ac */ /* 0x000e220008000800 */
[----:B------:R-:W-:Y:S01]  /*0e70*/  PRMT R0, R10, 0x9910, RZ ;  /* 0x000099100a007816 */ /* 0x000fe200000000ff */
[----:B------:R-:W-:-:S04]  /*0e80*/  UIADD3 UR4, UPT, UPT, UR5, -0x1, URZ ;  /* 0xffffffff05047890 */ /* 0x000fc8000fffe0ff */
[----:B------:R-:W-:-:S03]  /*0e90*/  UISETP.GE.U32.AND UP0, UPT, UR4, 0x3, UPT ;  /* 0x000000030400788c */ /* 0x000fc6000bf06070 */
[----:B------:R-:W-:Y:S01]  /*0ea0*/  UMOV UR4, URZ ;  /* 0x000000ff00047c82 */ /* 0x000fe20008000000 */
[----:B0-----:R-:W-:-:S05]  /*0eb0*/  ULOP3.LUT UR7, UR6, 0x3, URZ, 0xc0, !UPT ;  /* 0x0000000306077892 */ /* 0x001fca000f8ec0ff */
[----:B------:R-:W-:Y:S07]  /*0ec0*/  BRA.U !UP0, `(.L_x_34) ;  /* 0x00000009085c7547 */ /* 0x000fee000b800000 */
[----:B------:R-:W0:Y:S01]  /*0ed0*/  LDCU.64 UR14, c[0x0][0x380] ;  /* 0x00007000ff0e77ac */ /* 0x000e220008000a00 */
[----:B------:R-:W-:Y:S02]  /*0ee0*/  UIADD3 UR10, UPT, UPT, -UR5, UR7, URZ ;  /* 0x00000007050a7290 */ /* 0x000fe4000fffe1ff */
[----:B------:R-:W-:Y:S01]  /*0ef0*/  UIADD3 UR4, UPT, UPT, UR5, -UR7, URZ ;  /* 0x8000000705047290 */ /* 0x000fe2000fffe0ff */
[----:B------:R-:W-:-:S11]  /*0f00*/  UMOV UR11, 0x1 ;  /* 0x00000001000b7882 */ /* 0x000fd60000000000 */
.L_x_35:
[----:B------:R-:W-:-:S06]  /*0f10*/  UIADD3 UR12, UPT, UPT, UR11, -0x1, URZ ;  /* 0xffffffff0b0c7890 */ /* 0x000fcc000fffe0ff */
[----:B------:R-:W-:Y:S02]  /*0f20*/  VIMNMX R8, PT, PT, R0, UR12, PT ;  /* 0x0000000c00087c48 */ /* 0x000fe4000bfe0100 */
[----:B------:R-:W-:-:S03]  /*0f30*/  VIMNMX R6, PT, PT, R9, UR12, PT ;  /* 0x0000000c09067c48 */ /* 0x000fc6000bfe0100 */
[----:B------:R-:W-:Y:S02]  /*0f40*/  IMAD R10, R8, R8, R8 ;  /* 0x00000008080a7224 */ /* 0x000fe400078e0208 */
[----:B------:R-:W-:Y:S02]  /*0f50*/  IMAD R7, R6, R6, R6 ;  /* 0x0000000606077224 */ /* 0x000fe400078e0206 */
[----:B-1----:R-:W-:Y:S01]  /*0f60*/  IMAD R17, R8, UR5, RZ ;  /* 0x0000000508117c24 */ /* 0x002fe2000f8e02ff */
[----:B------:R-:W-:Y:S01]  /*0f70*/  LEA.HI R10, R10, R10, RZ, 0x1 ;  /* 0x0000000a0a0a7211 */ /* 0x000fe200078f08ff */
[----:B------:R-:W-:Y:S01]  /*0f80*/  IMAD R6, R6, UR5, RZ ;  /* 0x0000000506067c24 */ /* 0x000fe2000f8e02ff */
[----:B------:R-:W-:Y:S02]  /*0f90*/  LEA.HI R7, R7, R7, RZ, 0x1 ;  /* 0x0000000707077211 */ /* 0x000fe400078f08ff */
[----:B------:R-:W-:Y:S02]  /*0fa0*/  SHF.R.S32.HI R16, RZ, 0x1, R10 ;  /* 0x00000001ff107819 */ /* 0x000fe4000001140a */
[----:B------:R-:W-:-:S02]  /*0fb0*/  SHF.R.S32.HI R8, RZ, 0x1, R7 ;  /* 0x00000001ff087819 */ /* 0x000fc40000011407 */
[----:B------:R-:W-:Y:S01]  /*0fc0*/  VIMNMX R10, PT, PT, R0, UR12, !PT ;  /* 0x0000000c000a7c48 */ /* 0x000fe2000ffe0100 */
[----:B------:R-:W-:Y:S01]  /*0fd0*/  IMAD.MOV R16, RZ, RZ, -R16 ;  /* 0x000000ffff107224 */ /* 0x000fe200078e0a10 */
[----:B------:R-:W-:Y:S01]  /*0fe0*/  VIMNMX R7, PT, PT, R9, UR12, !PT ;  /* 0x0000000c09077c48 */ /* 0x000fe2000ffe0100 */
[----:B------:R-:W-:-:S03]  /*0ff0*/  IMAD.MOV R18, RZ, RZ, -R8 ;  /* 0x000000ffff127224 */ /* 0x000fc600078e0a08 */
[----:B------:R-:W-:Y:S02]  /*1000*/  IADD3 R10, P2, P3, R16, R17, R10 ;  /* 0x00000011100a7210 */ /* 0x000fe40007b5e00a */
[----:B------:R-:W-:Y:S02]  /*1010*/  SHF.R.S32.HI R17, RZ, 0x1f, R17 ;  /* 0x0000001fff117819 */ /* 0x000fe40000011411 */
[----:B------:R-:W-:Y:S02]  /*1020*/  SHF.R.S32.HI R8, RZ, 0x1f, R16 ;  /* 0x0000001fff087819 */ /* 0x000fe40000011410 */
[----:B------:R-:W-:Y:S02]  /*1030*/  IADD3 R16, P0, P1, R18, R6, R7 ;  /* 0x0000000612107210 */ /* 0x000fe4000791e007 */
[----:B------:R-:W-:Y:S02]  /*1040*/  SHF.R.S32.HI R6, RZ, 0x1f, R6 ;  /* 0x0000001fff067819 */ /* 0x000fe40000011406 */
[----:B------:R-:W-:-:S02]  /*1050*/  SHF.R.S32.HI R7, RZ, 0x1f, R18 ;  /* 0x0000001fff077819 */ /* 0x000fc40000011412 */
[----:B------:R-:W-:Y:S02]  /*1060*/  IADD3.X R17, PT, PT, R8, R17, RZ, P2, P3 ;  /* 0x0000001108117210 */ /* 0x000fe400017e64ff */
[----:B0-----:R-:W-:Y:S02]  /*1070*/  LEA R20, P2, R10, UR14, 0x3 ;  /* 0x0000000e0a147c11 */ /* 0x001fe4000f8418ff */
[----:B------:R-:W-:Y:S02]  /*1080*/  IADD3.X R7, PT, PT, R7, R6, RZ, P0, P1 ;  /* 0x0000000607077210 */ /* 0x000fe400007e24ff */
[----:B------:R-:W-:Y:S02]  /*1090*/  LEA R18, P0, R16, UR14, 0x3 ;  /* 0x0000000e10127c11 */ /* 0x000fe4000f8018ff */
[----:B------:R-:W-:Y:S02]  /*10a0*/  LEA.HI.X R21, R10, UR15, R17, 0x3, P2 ;  /* 0x0000000f0a157c11 */ /* 0x000fe400090f1c11 */
[----:B------:R-:W-:-:S03]  /*10b0*/  LEA.HI.X R19, R16, UR15, R7, 0x3, P0 ;  /* 0x0000000f10137c11 */ /* 0x000fc600080f1c07 */
[----:B------:R-:W2:Y:S04]  /*10c0*/  LDG.E.64 R16, desc[UR8][R20.64] ;  /* 0x0000000814107981 */ /* 0x000ea8000c1e1b00 */
[----:B------:R-:W3:Y:S01]  /*10d0*/  LDG.E.64 R22, desc[UR8][R18.64] ;  /* 0x0000000812167981 */ /* 0x000ee2000c1e1b00 */
[----:B------:R-:W-:Y:S02]  /*10e0*/  VIMNMX R10, PT, PT, R9, UR11, PT ;  /* 0x0000000b090a7c48 */ /* 0x000fe4000bfe0100 */
[----:B------:R-:W-:-:S03]  /*10f0*/  VIMNMX R8, PT, PT, R0, UR11, PT ;  /* 0x0000000b00087c48 */ /* 0x000fc6000bfe0100 */
[C---:B------:R-:W-:Y:S02]  /*1100*/  IMAD R26, R10.reuse, R10, R10 ;  /* 0x0000000a0a1a7224 */ /* 0x040fe400078e020a */
[----:B------:R-:W-:Y:S01]  /*1110*/  IMAD R10, R10, UR5, RZ ;  /* 0x000000050a0a7c24 */ /* 0x000fe2000f8e02ff */
[----:B------:R-:W-:Y:S06]  /*1120*/  BAR.SYNC.DEFER_BLOCKING 0x0 ;  /* 0x0000000000007b1d */ /* 0x000fec0000010000 */
[-C--:B--2---:R-:W-:Y:S02]  /*1130*/  DMUL R24, R16, R2.reuse ;  /* 0x0000000210187228 */ /* 0x084fe40000000000 */
[----:B---3--:R-:W-:-:S06]  /*1140*/  DMUL R6, R22, R2 ;  /* 0x0000000216067228 */ /* 0x008fcc0000000000 */
[-C--:B------:R-:W-:Y:S01]  /*1150*/  DFMA R22, R22, R4.reuse, -R24 ;  /* 0x000000041616722b */ /* 0x080fe20000000818 */
[----:B------:R-:W-:Y:S01]  /*1160*/  LEA.HI R24, R26, R26, RZ, 0x1 ;  /* 0x0000001a1a187211 */ /* 0x000fe200078f08ff */
[C---:B------:R-:W-:Y:S01]  /*1170*/  IMAD R25, R8.reuse, R8, R8 ;  /* 0x0000000808197224 */ /* 0x040fe200078e0208 */
[----:B------:R-:W-:Y:S02]  /*1180*/  DFMA R26, R16, R4, R6 ;  /* 0x00000004101a722b */ /* 0x000fe40000000006 */
[----:B------:R-:W-:Y:S01]  /*1190*/  SHF.R.S32.HI R24, RZ, 0x1, R24 ;  /* 0x00000001ff187819 */ /* 0x000fe20000011418 */
[----:B------:R-:W-:Y:S01]  /*11a0*/  IMAD R6, R8, UR5, RZ ;  /* 0x0000000508067c24 */ /* 0x000fe2000f8e02ff */
[----:B------:R-:W-:Y:S01]  /*11b0*/  LEA.HI R25, R25, R25, RZ, 0x1 ;  /* 0x0000001919197211 */ /* 0x000fe200078f08ff */
[----:B------:R0:W-:Y:S01]  /*11c0*/  STG.E.64 desc[UR8][R18.64], R22 ;  /* 0x0000001612007986 */ /* 0x0001e2000c101b08 */
[----:B------:R-:W-:Y:S01]  /*11d0*/  VIMNMX R7, PT, PT, R9, UR11, !PT ;  /* 0x0000000b09077c48 */ /* 0x000fe2000ffe0100 */
[----:B------:R-:W-:Y:S01]  /*11e0*/  IMAD.MOV R24, RZ, RZ, -R24 ;  /* 0x000000ffff187224 */ /* 0x000fe200078e0a18 */
[----:B------:R-:W-:Y:S01]  /*11f0*/  SHF.R.S32.HI R25, RZ, 0x1, R25 ;  /* 0x00000001ff197819 */ /* 0x000fe20000011419 */
[----:B------:R1:W-:Y:S01]  /*1200*/  STG.E.64 desc[UR8][R20.64], R26 ;  /* 0x0000001a14007986 */ /* 0x0003e2000c101b08 */
[----:B------:R-:W-:-:S02]  /*1210*/  SHF.R.S32.HI R17, RZ, 0x1f, R10 ;  /* 0x0000001fff117819 */ /* 0x000fc4000001140a */
[----:B------:R-:W-:Y:S01]  /*1220*/  IADD3 R8, P0, P1, R24, R10, R7 ;  /* 0x0000000a18087210 */ /* 0x000fe2000791e007 */
[----:B------:R-:W-:Y:S01]  /*1230*/  IMAD.MOV R25, RZ, RZ, -R25 ;  /* 0x000000ffff197224 */ /* 0x000fe200078e0a19 */
[----:B------:R-:W-:Y:S02]  /*1240*/  SHF.R.S32.HI R10, RZ, 0x1f, R24 ;  /* 0x0000001fff0a7819 */ /* 0x000fe40000011418 */
[----:B------:R-:W-:Y:S02]  /*1250*/  VIMNMX R7, PT, PT, R0, UR11, !PT ;  /* 0x0000000b00077c48 */ /* 0x000fe4000ffe0100 */
[----:B------:R-:W-:Y:S02]  /*1260*/  IADD3.X R17, PT, PT, R10, R17, RZ, P0, P1 ;  /* 0x000000110a117210 */ /* 0x000fe400007e24ff */
[----:B------:R-:W-:Y:S02]  /*1270*/  IADD3 R7, P0, P1, R25, R6, R7 ;  /* 0x0000000619077210 */ /* 0x000fe4000791e007 */
[----:B------:R-:W-:-:S02]  /*1280*/  SHF.R.S32.HI R6, RZ, 0x1f, R6 ;  /* 0x0000001fff067819 */ /* 0x000fc40000011406 */
[----:B------:R-:W-:-:S04]  /*1290*/  SHF.R.S32.HI R25, RZ, 0x1f, R25 ;  /* 0x0000001fff197819 */ /* 0x000fc80000011419 */
[----:B------:R-:W-:Y:S02]  /*12a0*/  IADD3.X R10, PT, PT, R25, R6, RZ, P0, P1 ;  /* 0x00000006190a7210 */ /* 0x000fe400007e24ff */
[C---:B------:R-:W-:Y:S02]  /*12b0*/  LEA R6, P1, R7.reuse, UR14, 0x3 ;  /* 0x0000000e07067c11 */ /* 0x040fe4000f8218ff */
[C---:B------:R-:W-:Y:S02]  /*12c0*/  LEA R16, P0, R8.reuse, UR14, 0x3 ;  /* 0x0000000e08107c11 */ /* 0x040fe4000f8018ff */
[----:B------:R-:W-:Y:S02]  /*12d0*/  LEA.HI.X R7, R7, UR15, R10, 0x3, P1 ;  /* 0x0000000f07077c11 */ /* 0x000fe400088f1c0a */
[----:B------:R-:W-:-:S03]  /*12e0*/  LEA.HI.X R17, R8, UR15, R17, 0x3, P0 ;  /* 0x0000000f08117c11 */ /* 0x000fc600080f1c11 */
[----:B0-----:R-:W1:Y:S04]  /*12f0*/  LDG.E.64 R18, desc[UR8][R6.64] ;  /* 0x0000000806127981 */ /* 0x001e68000c1e1b00 */
[----:B------:R-:W2:Y:S01]  /*1300*/  LDG.E.64 R24, desc[UR8][R16.64] ;  /* 0x0000000810187981 */ /* 0x000ea2000c1e1b00 */
[----:B------:R-:W-:-:S06]  /*1310*/  UIADD3 UR12, UPT, UPT, UR11, 0x1, URZ ;  /* 0x000000010b0c7890 */ /* 0x000fcc000fffe0ff */
[----:B------:R-:W-:Y:S02]  /*1320*/  VIMNMX R10, PT, PT, R9, UR12, PT ;  /* 0x0000000c090a7c48 */ /* 0x000fe4000bfe0100 */
[----:B------:R-:W-:-:S03]  /*1330*/  VIMNMX R8, PT, PT, R0, UR12, PT ;  /* 0x0000000c00087c48 */ /* 0x000fc6000bfe0100 */
[C---:B------:R-:W-:Y:S02]  /*1340*/  IMAD R22, R10.reuse, R10, R10 ;  /* 0x0000000a0a167224 */ /* 0x040fe400078e020a */
[----:B------:R-:W-:-:S03]  /*1350*/  IMAD R10, R10, UR5, RZ ;  /* 0x000000050a0a7c24 */ /* 0x000fc6000f8e02ff */
[----:B------:R-:W-:-:S04]  /*1360*/  LEA.HI R22, R22, R22, RZ, 0x1 ;  /* 0x0000001616167211 */ /* 0x000fc800078f08ff */
[----:B------:R-:W-:-:S05]  /*1370*/  SHF.R.S32.HI R22, RZ, 0x1, R22 ;  /* 0x00000001ff167819 */ /* 0x000fca0000011416 */
[----:B------:R-:W-:Y:S01]  /*1380*/  IMAD.MOV R22, RZ, RZ, -R22 ;  /* 0x000000ffff167224 */ /* 0x000fe200078e0a16 */
[----:B------:R-:W-:Y:S06]  /*1390*/  BAR.SYNC.DEFER_BLOCKING 0x0 ;  /* 0x0000000000007b1d */ /* 0x000fec0000010000 */
[-C--:B-1----:R-:W-:Y:S02]  /*13a0*/  DMUL R20, R18, R2.reuse ;  /* 0x0000000212147228 */ /* 0x082fe40000000000 */
[----:B--2---:R-:W-:-:S06]  /*13b0*/  DMUL R28, R24, R2 ;  /* 0x00000002181c7228 */ /* 0x004fcc0000000000 */
[-C--:B------:R-:W-:Y:S01]  /*13c0*/  DFMA R24, R24, R4.reuse, -R20 ;  /* 0x000000041818722b */ /* 0x080fe20000000814 */
[C---:B------:R-:W-:Y:S01]  /*13d0*/  IMAD R20, R8.reuse, R8, R8 ;  /* 0x0000000808147224 */ /* 0x040fe200078e0208 */
[----:B------:R-:W-:Y:S01]  /*13e0*/  SHF.R.S32.HI R21, RZ, 0x1f, R10 ;  /* 0x0000001fff157819 */ /* 0x000fe2000001140a */
[----:B------:R-:W-:Y:S01]  /*13f0*/  DFMA R28, R18, R4, R28 ;  /* 0x00000004121c722b */ /* 0x000fe2000000001c */
[----:B------:R-:W-:Y:S01]  /*1400*/  VIMNMX R19, PT, PT, R9, UR12, !PT ;  /* 0x0000000c09137c48 */ /* 0x000fe2000ffe0100 */
[----:B------:R-:W-:Y:S01]  /*1410*/  IMAD R18, R8, UR5, RZ ;  /* 0x0000000508127c24 */ /* 0x000fe2000f8e02ff */
[----:B------:R-:W-:Y:S01]  /*1420*/  LEA.HI R20, R20, R20, RZ, 0x1 ;  /* 0x0000001414147211 */ /* 0x000fe200078f08ff */
[----:B------:R0:W-:Y:S01]  /*1430*/  STG.E.64 desc[UR8][R16.64], R24 ;  /* 0x0000001810007986 */ /* 0x0001e2000c101b08 */
[----:B------:R-:W-:Y:S02]  /*1440*/  IADD3 R8, P0, P1, R22, R10, R19 ;  /* 0x0000000a16087210 */ /* 0x000fe4000791e013 */
[----:B------:R-:W-:Y:S01]  /*1450*/  SHF.R.S32.HI R20, RZ, 0x1, R20 ;  /* 0x00000001ff147819 */ /* 0x000fe20000011414 */
[----:B------:R1:W-:Y:S01]  /*1460*/  STG.E.64 desc[UR8][R6.64], R28 ;  /* 0x0000001c06007986 */ /* 0x0003e2000c101b08 */
[----:B------:R-:W-:-:S02]  /*1470*/  SHF.R.S32.HI R10, RZ, 0x1f, R22 ;  /* 0x0000001fff0a7819 */ /* 0x000fc40000011416 */
[----:B------:R-:W-:Y:S01]  /*1480*/  VIMNMX R19, PT, PT, R0, UR12, !PT ;  /* 0x0000000c00137c48 */ /* 0x000fe2000ffe0100 */
[----:B------:R-:W-:Y:S01]  /*1490*/  IMAD.MOV R20, RZ, RZ, -R20 ;  /* 0x000000ffff147224 */ /* 0x000fe200078e0a14 */
[----:B------:R-:W-:-:S04]  /*14a0*/  IADD3.X R21, PT, PT, R10, R21, RZ, P0, P1 ;  /* 0x000000150a157210 */ /* 0x000fc800007e24ff */
[----:B------:R-:W-:Y:S02]  /*14b0*/  IADD3 R10, P0, P1, R20, R18, R19 ;  /* 0x00000012140a7210 */ /* 0x000fe4000791e013 */
[----:B------:R-:W-:Y:S02]  /*14c0*/  SHF.R.S32.HI R18, RZ, 0x1f, R18 ;  /* 0x0000001fff127819 */ /* 0x000fe40000011412 */
[----:B------:R-:W-:-:S04]  /*14d0*/  SHF.R.S32.HI R19, RZ, 0x1f, R20 ;  /* 0x0000001fff137819 */ /* 0x000fc80000011414 */
[----:B------:R-:W-:Y:S02]  /*14e0*/  IADD3.X R19, PT, PT, R19, R18, RZ, P0, P1 ;  /* 0x0000001213137210 */ /* 0x000fe400007e24ff */
[----:B------:R-:W-:Y:S02]  /*14f0*/  LEA R18, P1, R10, UR14, 0x3 ;  /* 0x0000000e0a127c11 */ /* 0x000fe4000f8218ff */
[----:B------:R-:W-:Y:S02]  /*1500*/  LEA R20, P0, R8, UR14, 0x3 ;  /* 0x0000000e08147c11 */ /* 0x000fe4000f8018ff */
[----:B------:R-:W-:Y:S02]  /*1510*/  LEA.HI.X R19, R10, UR15, R19, 0x3, P1 ;  /* 0x0000000f0a137c11 */ /* 0x000fe400088f1c13 */
[----:B------:R-:W-:-:S03]  /*1520*/  LEA.HI.X R21, R8, UR15, R21, 0x3, P0 ;  /* 0x0000000f08157c11 */ /* 0x000fc600080f1c15 */
[----:B------:R-:W2:Y:S04]  /*1530*/  LDG.E.64 R26, desc[UR8][R18.64] ;  /* 0x00000008121a7981 */ /* 0x000ea8000c1e1b00 */
[----:B------:R-:W1:Y:S01]  /*1540*/  LDG.E.64 R22, desc[UR8][R20.64] ;  /* 0x0000000814167981 */ /* 0x000e62000c1e1b00 */
[----:B------:R-:W-:-:S06]  /*1550*/  UIADD3 UR12, UPT, UPT, UR11, 0x2, URZ ;  /* 0x000000020b0c7890 */ /* 0x000fcc000fffe0ff */
[----:B------:R-:W-:Y:S02]  /*1560*/  VIMNMX R10, PT, PT, R9, UR12, PT ;  /* 0x0000000c090a7c48 */ /* 0x000fe4000bfe0100 */
[----:B------:R-:W-:-:S03]  /*1570*/  VIMNMX R8, PT, PT, R0, UR12, PT ;  /* 0x0000000c00087c48 */ /* 0x000fc6000bfe0100 */
[C---:B0-----:R-:W-:Y:S02]  /*1580*/  IMAD R24, R10.reuse, R10, R10 ;  /* 0x0000000a0a187224 */ /* 0x041fe400078e020a */
[----:B------:R-:W-:-:S03]  /*1590*/  IMAD R10, R10, UR5, RZ ;  /* 0x000000050a0a7c24 */ /* 0x000fc6000f8e02ff */
[----:B------:R-:W-:-:S04]  /*15a0*/  LEA.HI R24, R24, R24, RZ, 0x1 ;  /* 0x0000001818187211 */ /* 0x000fc800078f08ff */
[----:B------:R-:W-:-:S05]  /*15b0*/  SHF.R.S32.HI R24, RZ, 0x1, R24 ;  /* 0x00000001ff187819 */ /* 0x000fca0000011418 */
[----:B------:R-:W-:Y:S01]  /*15c0*/  IMAD.MOV R25, RZ, RZ, -R24 ;  /* 0x000000ffff197224 */ /* 0x000fe200078e0a18 */
[----:B------:R-:W-:Y:S06]  /*15d0*/  BAR.SYNC.DEFER_BLOCKING 0x0 ;  /* 0x0000000000007b1d */ /* 0x000fec0000010000 */
[-C--:B--2---:R-:W-:Y:S02]  /*15e0*/  DMUL R16, R26, R2.reuse ;  /* 0x000000021a107228 */ /* 0x084fe40000000000 */
[----:B-1----:R-:W-:-:S06]  /*15f0*/  DMUL R6, R22, R2 ;  /* 0x0000000216067228 */ /* 0x002fcc0000000000 */
[-C--:B------:R-:W-:Y:S01]  /*1600*/  DFMA R22, R22, R4.reuse, -R16 ;  /* 0x000000041616722b */ /* 0x080fe20000000810 */
[----:B------:R-:W-:Y:S01]  /*1610*/  IMAD R16, R8, R8, R8 ;  /* 0x0000000808107224 */ /* 0x000fe200078e0208 */
[----:B------:R-:W-:Y:S01]  /*1620*/  VIMNMX R17, PT, PT, R9, UR12, !PT ;  /* 0x0000000c09117c48 */ /* 0x000fe2000ffe0100 */
[----:B------:R-:W-:-:S03]  /*1630*/  DFMA R6, R26, R4, R6 ;  /* 0x000000041a06722b */ /* 0x000fc60000000006 */
[----:B------:R-:W-:Y:S01]  /*1640*/  LEA.HI R16, R16, R16, RZ, 0x1 ;  /* 0x0000001010107211 */ /* 0x000fe200078f08ff */
[----:B------:R-:W-:Y:S03]  /*1650*/  STG.E.64 desc[UR8][R20.64], R22 ;  /* 0x0000001614007986 */ /* 0x000fe6000c101b08 */
[----:B------:R-:W-:Y:S01]  /*1660*/  SHF.R.S32.HI R24, RZ, 0x1, R16 ;  /* 0x00000001ff187819 */ /* 0x000fe20000011410 */
[----:B------:R-:W-:Y:S01]  /*1670*/  IMAD R16, R8, UR5, RZ ;  /* 0x0000000508107c24 */ /* 0x000fe2000f8e02ff */
[----:B------:R-:W-:Y:S01]  /*1680*/  IADD3 R8, P0, P1, R25, R10, R17 ;  /* 0x0000000a19087210 */ /* 0x000fe2000791e011 */
[----:B------:R0:W-:Y:S01]  /*1690*/  STG.E.64 desc[UR8][R18.64], R6 ;  /* 0x0000000612007986 */ /* 0x0001e2000c101b08 */
[----:B------:R-:W-:Y:S01]  /*16a0*/  SHF.R.S32.HI R17, RZ, 0x1f, R10 ;  /* 0x0000001fff117819 */ /* 0x000fe2000001140a */
[----:B------:R-:W-:Y:S01]  /*16b0*/  IMAD.MOV R24, RZ, RZ, -R24 ;  /* 0x000000ffff187224 */ /* 0x000fe200078e0a18 */
[----:B------:R-:W-:-:S02]  /*16c0*/  SHF.R.S32.HI R10, RZ, 0x1f, R25 ;  /* 0x0000001fff0a7819 */ /* 0x000fc40000011419 */
[----:B------:R-:W-:Y:S02]  /*16d0*/  VIMNMX R25, PT, PT, R0, UR12, !PT ;  /* 0x0000000c00197c48 */ /* 0x000fe4000ffe0100 */
[----:B------:R-:W-:Y:S02]  /*16e0*/  IADD3.X R17, PT, PT, R10, R17, RZ, P0, P1 ;  /* 0x000000110a117210 */ /* 0x000fe400007e24ff */
        /* <DEDUP_REMOVED lines=8> */
[----:B------:R-:W0:Y:S04]  /*1770*/  LDG.E.64 R28, desc[UR8][R24.64] ;  /* 0x00000008181c7981 */ /* 0x000e28000c1e1b00 */
[----:B------:R-:W2:Y:S01]  /*1780*/  LDG.E.64 R26, desc[UR8][R16.64] ;  /* 0x00000008101a7981 */ /* 0x000ea2000c1e1b00 */
[----:B------:R-:W-:Y:S02]  /*1790*/  UIADD3 UR10, UPT, UPT, UR10, 0x4, URZ ;  /* 0x000000040a0a7890 */ /* 0x000fe4000fffe0ff */
[----:B------:R-:W-:Y:S02]  /*17a0*/  UIADD3 UR11, UPT, UPT, UR11, 0x4, URZ ;  /* 0x000000040b0b7890 */ /* 0x000fe4000fffe0ff */
[----:B------:R-:W-:Y:S01]  /*17b0*/  UISETP.NE.AND UP1, UPT, UR10, URZ, UPT ;  /* 0x000000ff0a00728c */ /* 0x000fe2000bf25270 */
[----:B------:R-:W-:Y:S06]  /*17c0*/  BAR.SYNC.DEFER_BLOCKING 0x0 ;  /* 0x0000000000007b1d */ /* 0x000fec0000010000 */
[----:B0-----:R-:W-:-:S02]  /*17d0*/  DMUL R6, R28, R2 ;  /* 0x000000021c067228 */ /* 0x001fc40000000000 */
[----:B--2---:R-:W-:-:S06]  /*17e0*/  DMUL R18, R26, R2 ;  /* 0x000000021a127228 */ /* 0x004fcc0000000000 */
[-C--:B------:R-:W-:Y:S02]  /*17f0*/  DFMA R26, R26, R4.reuse, -R6 ;  /* 0x000000041a1a722b */ /* 0x080fe40000000806 */
[----:B------:R-:W-:-:S05]  /*1800*/  DFMA R28, R28, R4, R18 ;  /* 0x000000041c1c722b */ /* 0x000fca0000000012 */
[----:B------:R1:W-:Y:S04]  /*1810*/  STG.E.64 desc[UR8][R16.64], R26 ;  /* 0x0000001a10007986 */ /* 0x0003e8000c101b08 */
[----:B------:R1:W-:Y:S01]  /*1820*/  STG.E.64 desc[UR8][R24.64], R28 ;  /* 0x0000001c18007986 */ /* 0x0003e2000c101b08 */
[----:B------:R-:W-:Y:S05]  /*1830*/  BRA.U UP1, `(.L_x_35) ;  /* 0xfffffff501b47547 */ /* 0x000fea000b83ffff */
.L_x_34:
[----:B------:R-:W-:-:S09]  /*1840*/  UISETP.NE.AND UP1, UPT, UR7, URZ, UPT ;  /* 0x000000ff0700728c */ /* 0x000fd2000bf25270 */
[----:B------:R-:W-:Y:S05]  /*1850*/  BRA.U !UP1, `(.L_x_36) ;  /* 0x0000000509c87547 */ /* 0x000fea000b800000 */
[----:B------:R-:W-:Y:S02]  /*1860*/  UISETP.NE.AND UP2, UPT, UR7, 0x1, UPT ;  /* 0x000000010700788c */ /* 0x000fe4000bf45270 */
[----:B------:R-:W-:-:S04]  /*1870*/  ULOP3.LUT UR10, UR6, 0x1, URZ, 0xc0, !UPT ;  /* 0x00000001060a7892 */ /* 0x000fc8000f8ec0ff */
[----:B------:R-:W-:-:S03]  /*1880*/  UISETP.NE.U32.AND UP3, UPT, UR10, 0x1, UPT ;  /* 0x000000010a00788c */ /* 0x000fc6000bf65070 */
[----:B------:R-:W-:Y:S08]  /*1890*/  BRA.U !UP2, `(.L_x_37) ;  /* 0x000000050a247547 */ /* 0x000ff0000b800000 */
[----:B------:R-:W-:Y:S01]  /*18a0*/  VIMNMX R8, PT, PT, R0, UR4, PT ;  /* 0x0000000400087c48 */ /* 0x000fe2000bfe0100 */
[----:B------:R-:W0:Y:S01]  /*18b0*/  LDCU.64 UR12, c[0x0][0x380] ;  /* 0x00007000ff0c77ac */ /* 0x000e220008000a00 */
        /* <DEDUP_REMOVED lines=22> */
[----:B------:R-:W-:Y:S02]  /*1a20*/  LEA.HI.X R7, R18, UR13, R17, 0x3, P2 ;  /* 0x0000000d12077c11 */ /* 0x000fe400090f1c11 */
[----:B------:R-:W-:-:S03]  /*1a30*/  LEA R16, P0, R19, UR12, 0x3 ;  /* 0x0000000c13107c11 */ /* 0x000fc6000f8018ff */
[----:B------:R-:W2:Y:S01]  /*1a40*/  LDG.E.64 R20, desc[UR8][R6.64] ;  /* 0x0000000806147981 */ /* 0x000ea2000c1e1b00 */
[----:B------:R-:W-:-:S05]  /*1a50*/  LEA.HI.X R17, R19, UR13, R8, 0x3, P0 ;  /* 0x0000000d13117c11 */ /* 0x000fca00080f1c08 */
[----:B------:R-:W3:Y:S01]  /*1a60*/  LDG.E.64 R18, desc[UR8][R16.64] ;  /* 0x0000000810127981 */ /* 0x000ee2000c1e1b00 */
[----:B------:R-:W-:-:S06]  /*1a70*/  UIADD3 UR10, UPT, UPT, UR4, 0x1, URZ ;  /* 0x00000001040a7890 */ /* 0x000fcc000fffe0ff */
[----:B------:R-:W-:Y:S02]  /*1a80*/  VIMNMX R10, PT, PT, R9, UR10, PT ;  /* 0x0000000a090a7c48 */ /* 0x000fe4000bfe0100 */
[----:B------:R-:W-:-:S03]  /*1a90*/  VIMNMX R8, PT, PT, R0, UR10, PT ;  /* 0x0000000a00087c48 */ /* 0x000fc6000bfe0100 */
[----:B------:R-:W-:-:S05]  /*1aa0*/  IMAD R26, R10, R10, R10 ;  /* 0x0000000a0a1a7224 */ /* 0x000fca00078e020a */
[----:B------:R-:W-:-:S04]  /*1ab0*/  LEA.HI R26, R26, R26, RZ, 0x1 ;  /* 0x0000001a1a1a7211 */ /* 0x000fc800078f08ff */
[----:B------:R-:W-:Y:S01]  /*1ac0*/  SHF.R.S32.HI R26, RZ, 0x1, R26 ;  /* 0x00000001ff1a7819 */ /* 0x000fe2000001141a */
[----:B------:R-:W-:-:S04]  /*1ad0*/  IMAD R10, R10, UR5, RZ ;  /* 0x000000050a0a7c24 */ /* 0x000fc8000f8e02ff */
[----:B------:R-:W-:Y:S01]  /*1ae0*/  IMAD.MOV R26, RZ, RZ, -R26 ;  /* 0x000000ffff1a7224 */ /* 0x000fe200078e0a1a */
[----:B------:R-:W-:Y:S06]  /*1af0*/  BAR.SYNC.DEFER_BLOCKING 0x0 ;  /* 0x0000000000007b1d */ /* 0x000fec0000010000 */
[-C--:B--2---:R-:W-:Y:S02]  /*1b00*/  DMUL R24, R20, R2.reuse ;  /* 0x0000000214187228 */ /* 0x084fe40000000000 */
[----:B---3--:R-:W-:-:S06]  /*1b10*/  DMUL R22, R18, R2 ;  /* 0x0000000212167228 */ /* 0x008fcc0000000000 */
[----:B------:R-:W-:Y:S01]  /*1b20*/  DFMA R18, R18, R4, -R24 ;  /* 0x000000041212722b */ /* 0x000fe20000000818 */
[----:B------:R-:W-:-:S05]  /*1b30*/  IMAD R24, R8, R8, R8 ;  /* 0x0000000808187224 */ /* 0x000fca00078e0208 */
[----:B------:R-:W-:Y:S01]  /*1b40*/  LEA.HI R24, R24, R24, RZ, 0x1 ;  /* 0x0000001818187211 */ /* 0x000fe200078f08ff */
[----:B------:R-:W-:Y:S01]  /*1b50*/  DFMA R22, R20, R4, R22 ;  /* 0x000000041416722b */ /* 0x000fe20000000016 */
[----:B------:R-:W-:Y:S02]  /*1b60*/  VIMNMX R21, PT, PT, R9, UR10, !PT ;  /* 0x0000000a09157c48 */ /* 0x000fe4000ffe0100 */
[----:B------:R-:W-:Y:S01]  /*1b70*/  SHF.R.S32.HI R24, RZ, 0x1, R24 ;  /* 0x00000001ff187819 */ /* 0x000fe20000011418 */
[----:B------:R-:W-:Y:S01]  /*1b80*/  IMAD R20, R8, UR5, RZ ;  /* 0x0000000508147c24 */ /* 0x000fe2000f8e02ff */
[----:B------:R-:W-:Y:S02]  /*1b90*/  IADD3 R8, P0, P1, R26, R10, R21 ;  /* 0x0000000a1a087210 */ /* 0x000fe4000791e015 */
        /* <DEDUP_REMOVED lines=12> */
[----:B------:R-:W-:Y:S01]  /*1c60*/  LEA.HI.X R21, R8, UR13, R21, 0x3, P0 ;  /* 0x0000000d08157c11 */ /* 0x000fe200080f1c15 */
[----:B------:R-:W-:Y:S04]  /*1c70*/  STG.E.64 desc[UR8][R16.64], R18 ;  /* 0x0000001210007986 */ /* 0x000fe8000c101b08 */
[----:B------:R0:W-:Y:S04]  /*1c80*/  STG.E.64 desc[UR8][R6.64], R22 ;  /* 0x0000001606007986 */ /* 0x0001e8000c101b08 */
[----:B------:R-:W0:Y:S04]  /*1c90*/  LDG.E.64 R28, desc[UR8][R24.64] ;  /* 0x00000008181c7981 */ /* 0x000e28000c1e1b00 */
[----:B------:R-:W2:Y:S01]  /*1ca0*/  LDG.E.64 R26, desc[UR8][R20.64] ;  /* 0x00000008141a7981 */ /* 0x000ea2000c1e1b00 */
[----:B------:R-:W-:Y:S01]  /*1cb0*/  UIADD3 UR4, UPT, UPT, UR4, 0x2, URZ ;  /* 0x0000000204047890 */ /* 0x000fe2000fffe0ff */
[----:B------:R-:W-:Y:S06]  /*1cc0*/  BAR.SYNC.DEFER_BLOCKING 0x0 ;  /* 0x0000000000007b1d */ /* 0x000fec0000010000 */
[----:B0-----:R-:W-:-:S02]  /*1cd0*/  DMUL R6, R28, R2 ;  /* 0x000000021c067228 */ /* 0x001fc40000000000 */
[----:B--2---:R-:W-:-:S06]  /*1ce0*/  DMUL R16, R26, R2 ;  /* 0x000000021a107228 */ /* 0x004fcc0000000000 */
[-C--:B------:R-:W-:Y:S02]  /*1cf0*/  DFMA R26, R26, R4.reuse, -R6 ;  /* 0x000000041a1a722b */ /* 0x080fe40000000806 */
[----:B------:R-:W-:-:S05]  /*1d00*/  DFMA R28, R28, R4, R16 ;  /* 0x000000041c1c722b */ /* 0x000fca0000000010 */
[----:B------:R0:W-:Y:S04]  /*1d10*/  STG.E.64 desc[UR8][R20.64], R26 ;  /* 0x0000001a14007986 */ /* 0x0001e8000c101b08 */
[----:B------:R0:W-:Y:S02]  /*1d20*/  STG.E.64 desc[UR8][R24.64], R28 ;  /* 0x0000001c18007986 */ /* 0x0001e4000c101b08 */
.L_x_37:
[----:B------:R-:W-:Y:S05]  /*1d30*/  BRA.U UP3, `(.L_x_36) ;  /* 0x0000000103907547 */ /* 0x000fea000b800000 */
[----:B------:R-:W-:Y:S01]  /*1d40*/  VIMNMX R6, PT, PT, R9, UR4, PT ;  /* 0x0000000409067c48 */ /* 0x000fe2000bfe0100 */
[----:B------:R-:W2:Y:S01]  /*1d50*/  LDCU.64 UR10, c[0x0][0x380] ;  /* 0x00007000ff0a77ac */ /* 0x000ea20008000a00 */
[----:B------:R-:W-:-:S03]  /*1d60*/  VIMNMX R10, PT, PT, R0, UR4, PT ;  /* 0x00000004000a7c48 */ /* 0x000fc6000bfe0100 */
[----:B------:R-:W-:Y:S02]  /*1d70*/  IMAD R7, R6, R6, R6 ;  /* 0x0000000606077224 */ /* 0x000fe400078e0206 */
[----:B-1----:R-:W-:Y:S02]  /*1d80*/  IMAD R16, R10, R10, R10 ;  /* 0x0000000a0a107224 */ /* 0x002fe400078e020a */
[----:B------:R-:W-:Y:S01]  /*1d90*/  IMAD R6, R6, UR5, RZ ;  /* 0x0000000506067c24 */ /* 0x000fe2000f8e02ff */
        /* <DEDUP_REMOVED lines=11> */
[----:B------:R-:W-:Y:S02]  /*1e50*/  IADD3 R10, P2, P3, R18, R19, R16 ;  /* 0x00000013120a7210 */ /* 0x000fe40007b5e010 */
[----:B------:R-:W-:Y:S02]  /*1e60*/  SHF.R.S32.HI R7, RZ, 0x1f, R8 ;  /* 0x0000001fff077819 */ /* 0x000fe40000011408 */
[----:B------:R-:W-:Y:S02]  /*1e70*/  SHF.R.S32.HI R19, RZ, 0x1f, R19 ;  /* 0x0000001fff137819 */ /* 0x000fe40000011413 */
[----:B------:R-:W-:-:S02]  /*1e80*/  SHF.R.S32.HI R8, RZ, 0x1f, R18 ;  /* 0x0000001fff087819 */ /* 0x000fc40000011412 */
[----:B------:R-:W-:Y:S02]  /*1e90*/  IADD3.X R18, PT, PT, R7, R6, RZ, P0, P1 ;  /* 0x0000000607127210 */ /* 0x000fe400007e24ff */
[----:B------:R-:W-:Y:S02]  /*1ea0*/  IADD3.X R19, PT, PT, R8, R19, RZ, P2, P3 ;  /* 0x0000001308137210 */ /* 0x000fe400017e64ff */
[C---:B--2---:R-:W-:Y:S02]  /*1eb0*/  LEA R6, P1, R10.reuse, UR10, 0x3 ;  /* 0x0000000a0a067c11 */ /* 0x044fe4000f8218ff */
[C---:B------:R-:W-:Y:S02]  /*1ec0*/  LEA R16, P0, R17.reuse, UR10, 0x3 ;  /* 0x0000000a11107c11 */ /* 0x040fe4000f8018ff */
[----:B------:R-:W-:Y:S02]  /*1ed0*/  LEA.HI.X R7, R10, UR11, R19, 0x3, P1 ;  /* 0x0000000b0a077c11 */ /* 0x000fe400088f1c13 */
[----:B------:R-:W-:-:S03]  /*1ee0*/  LEA.HI.X R17, R17, UR11, R18, 0x3, P0 ;  /* 0x0000000b11117c11 */ /* 0x000fc600080f1c12 */
[----:B0-----:R-:W2:Y:S04]  /*1ef0*/  LDG.E.64 R20, desc[UR8][R6.64] ;  /* 0x0000000806147981 */ /* 0x001ea8000c1e1b00 */
[----:B------:R-:W3:Y:S01]  /*1f00*/  LDG.E.64 R18, desc[UR8][R16.64] ;  /* 0x0000000810127981 */ /* 0x000ee2000c1e1b00 */
[----:B------:R-:W-:Y:S06]  /*1f10*/  BAR.SYNC.DEFER_BLOCKING 0x0 ;  /* 0x0000000000007b1d */ /* 0x000fec0000010000 */
[----:B--2---:R-:W-:-:S02]  /*1f20*/  DMUL R22, R20, R2 ;  /* 0x0000000214167228 */ /* 0x004fc40000000000 */
[----:B---3--:R-:W-:-:S06]  /*1f30*/  DMUL R24, R18, R2 ;  /* 0x0000000212187228 */ /* 0x008fcc0000000000 */
[-C--:B------:R-:W-:Y:S02]  /*1f40*/  DFMA R22, R18, R4.reuse, -R22 ;  /* 0x000000041216722b */ /* 0x080fe40000000816 */
[----:B------:R-:W-:-:S05]  /*1f50*/  DFMA R24, R20, R4, R24 ;  /* 0x000000041418722b */ /* 0x000fca0000000018 */
[----:B------:R2:W-:Y:S04]  /*1f60*/  STG.E.64 desc[UR8][R16.64], R22 ;  /* 0x0000001610007986 */ /* 0x0005e8000c101b08 */
[----:B------:R2:W-:Y:S02]  /*1f70*/  STG.E.64 desc[UR8][R6.64], R24 ;  /* 0x0000001806007986 */ /* 0x0005e4000c101b08 */
.L_x_36:
[----:B------:R-:W-:Y:S01]  /*1f80*/  UMOV UR4, URZ ;  /* 0x000000ff00047c82 */ /* 0x000fe20008000000 */
[----:B------:R-:W-:Y:S05]  /*1f90*/  BRA.U !UP0, `(.L_x_38) ;  /* 0x00000009085c7547 */ /* 0x000fea000b800000 */
[----:B------:R-:W3:Y:S01]  /*1fa0*/  LDCU.64 UR12, c[0x0][0x380] ;  /* 0x00007000ff0c77ac */ /* 0x000ee20008000a00 */
[----:B------:R-:W-:Y:S01]  /*1fb0*/  UIADD3 UR4, UPT, UPT, -UR5, UR7, URZ ;  /* 0x0000000705047290 */ /* 0x000fe2000fffe1ff */
[----:B------:R-:W-:-:S11]  /*1fc0*/  UMOV UR10, 0x1 ;  /* 0x00000001000a7882 */ /* 0x000fd60000000000 */
.L_x_39:
[----:B------:R-:W-:-:S06]  /*1fd0*/  UIADD3 UR11, UPT, UPT, UR10, -0x1, URZ ;  /* 0xffffffff0a0b7890 */ /* 0x000fcc000fffe0ff */
[----:B------:R-:W-:Y:S02]  /*1fe0*/  VIMNMX R8, PT, PT, R0, UR11, PT ;  /* 0x0000000b00087c48 */ /* 0x000fe4000bfe0100 */
[----:B--2---:R-:W-:-:S03]  /*1ff0*/  VIMNMX R6, PT, PT, R9, UR11, PT ;  /* 0x0000000b09067c48 */ /* 0x004fc6000bfe0100 */
[----:B------:R-:W-:Y:S02]  /*2000*/  IMAD R10, R8, R8, R8 ;  /* 0x00000008080a7224 */ /* 0x000fe400078e0208 */
[----:B------:R-:W-:Y:S02]  /*2010*/  IMAD R7, R6, R6, R6 ;  /* 0x0000000606077224 */ /* 0x000fe400078e0206 */
[----:B-1--4-:R-:W-:Y:S01]  /*2020*/  IMAD R17, R8, UR5, RZ ;  /* 0x0000000508117c24 */ /* 0x012fe2000f8e02ff */
        /* <DEDUP_REMOVED lines=16> */
[----:B0--3--:R-:W-:Y:S02]  /*2130*/  LEA R20, P2, R10, UR12, 0x3 ;  /* 0x0000000c0a147c11 */ /* 0x009fe4000f8418ff */
        /* <DEDUP_REMOVED lines=124> */
[----:B------:R-:W-:-:S12]  /*2900*/  UIADD3 UR4, UPT, UPT, UR5, -UR7, URZ ;  /* 0x8000000705047290 */ /* 0x000fd8000fffe0ff */
.L_x_38:
[----:B------:R-:W-:Y:S05]  /*2910*/  BRA.U !UP1, `(.L_x_40) ;  /* 0x0000000509c87547 */ /* 0x000fea000b800000 */
[----:B------:R-:W-:Y:S02]  /*2920*/  UISETP.NE.AND UP2, UPT, UR7, 0x1, UPT ;  /* 0x000000010700788c */ /* 0x000fe4000bf45270 */
[----:B------:R-:W-:-:S04]  /*2930*/  ULOP3.LUT UR10, UR6, 0x1, URZ, 0xc0, !UPT ;  /* 0x00000001060a7892 */ /* 0x000fc8000f8ec0ff */
[----:B------:R-:W-:-:S03]  /*2940*/  UISETP.NE.U32.AND UP3, UPT, UR10, 0x1, UPT ;  /* 0x000000010a00788c */ /* 0x000fc6000bf65070 */
[----:B------:R-:W-:Y:S08]  /*2950*/  BRA.U !UP2, `(.L_x_41) ;  /* 0x000000050a247547 */ /* 0x000ff0000b800000 */
[----:B------:R-:W-:Y:S01]  /*2960*/  VIMNMX R8, PT, PT, R0, UR4, PT ;  /* 0x0000000400087c48 */ /* 0x000fe2000bfe0100 */
[----:B------:R-:W3:Y:S01]  /*2970*/  LDCU.64 UR12, c[0x0][0x380] ;  /* 0x00007000ff0c77ac */ /* 0x000ee20008000a00 */
        /* <DEDUP_REMOVED lines=20> */
[----:B---3--:R-:W-:Y:S02]  /*2ac0*/  LEA R6, P2, R18, UR12, 0x3 ;  /* 0x0000000c12067c11 */ /* 0x008fe4000f8418ff */
[----:B------:R-:W-:Y:S02]  /*2ad0*/  IADD3.X R8, PT, PT, R8, R7, RZ, P0, P1 ;  /* 0x0000000708087210 */ /* 0x000fe400007e24ff */
[----:B------:R-:W-:Y:S02]  /*2ae0*/  LEA.HI.X R7, R18, UR13, R17, 0x3, P2 ;  /* 0x0000000d12077c11 */ /* 0x000fe400090f1c11 */
[----:B------:R-:W-:-:S03]  /*2af0*/  LEA R16, P0, R19, UR12, 0x3 ;  /* 0x0000000c13107c11 */ /* 0x000fc6000f8018ff */
[----:B0-----:R-:W2:Y:S01]  /*2b00*/  LDG.E.64 R20, desc[UR8][R6.64] ;  /* 0x0000000806147981 */ /* 0x001ea2000c1e1b00 */
        /* <DEDUP_REMOVED lines=46> */
.L_x_41:
[----:B------:R-:W-:Y:S05]  /*2df0*/  BRA.U UP3, `(.L_x_40) ;  /* 0x0000000103907547 */ /* 0x000fea000b800000 */
[----:B--2---:R-:W-:Y:S01]  /*2e00*/  VIMNMX R6, PT, PT, R9, UR4, PT ;  /* 0x0000000409067c48 */ /* 0x004fe2000bfe0100 */
[----:B------:R-:W2:Y:S01]  /*2e10*/  LDCU.64 UR10, c[0x0][0x380] ;  /* 0x00007000ff0a77ac */ /* 0x000ea20008000a00 */
[----:B------:R-:W-:-:S03]  /*2e20*/  VIMNMX R10, PT, PT, R0, UR4, PT ;  /* 0x00000004000a7c48 */ /* 0x000fc6000bfe0100 */
[----:B------:R-:W-:Y:S02]  /*2e30*/  IMAD R7, R6, R6, R6 ;  /* 0x0000000606077224 */ /* 0x000fe400078e0206 */
[----:B-1--4-:R-:W-:Y:S02]  /*2e40*/  IMAD R16, R10, R10, R10 ;  /* 0x0000000a0a107224 */ /* 0x012fe400078e020a */
        /* <DEDUP_REMOVED lines=22> */
[----:B0--3--:R-:W2:Y:S04]  /*2fb0*/  LDG.E.64 R20, desc[UR8][R6.64] ;  /* 0x0000000806147981 */ /* 0x009ea8000c1e1b00 */
        /* <DEDUP_REMOVED lines=8> */
.L_x_40:
[----:B------:R-:W-:Y:S01]  /*3040*/  UMOV UR4, URZ ;  /* 0x000000ff00047c82 */ /* 0x000fe20008000000 */
[----:B------:R-:W-:Y:S05]  /*3050*/  BRA.U !UP0, `(.L_x_42) ;  /* 0x00000009082c7547 */ /* 0x000fea000b800000 */
[----:B------:R-:W0:Y:S01]  /*3060*/  LDCU.64 UR14, c[0x0][0x388] ;  /* 0x00007100ff0e77ac */ /* 0x000e220008000a00 */
[----:B------:R-:W-:Y:S02]  /*3070*/  UIADD3 UR4, UPT, UPT, UR5, -UR7, URZ ;  /* 0x8000000705047290 */ /* 0x000fe4000fffe0ff */
[----:B------:R-:W-:Y:S01]  /*3080*/  UIADD3 UR10, UPT, UPT, -UR5, UR7, URZ ;  /* 0x00000007050a7290 */ /* 0x000fe2000fffe1ff */
[----:B------:R-:W-:-:S11]  /*3090*/  UMOV UR11, 0x1 ;  /* 0x00000001000b7882 */ /* 0x000fd60000000000 */
.L_x_43:
[----:B------:R-:W-:-:S06]  /*30a0*/  UIADD3 UR12, UPT, UPT, UR11, -0x1, URZ ;  /* 0xffffffff0b0c7890 */ /* 0x000fcc000fffe0ff */
[----:B0-2---:R-:W-:Y:S02]  /*30b0*/  VIMNMX R6, PT, PT, R9, UR12, PT ;  /* 0x0000000c09067c48 */ /* 0x005fe4000bfe0100 */
[----:B------:R-:W-:-:S03]  /*30c0*/  VIMNMX R10, PT, PT, R0, UR12, PT ;  /* 0x0000000c000a7c48 */ /* 0x000fc6000bfe0100 */
[----:B------:R-:W-:Y:S02]  /*30d0*/  IMAD R7, R6, R6, R6 ;  /* 0x0000000606077224 */ /* 0x000fe400078e0206 */
[----:B-1--4-:R-:W-:Y:S02]  /*30e0*/  IMAD R16, R10, R10, R10 ;  /* 0x0000000a0a107224 */ /* 0x012fe400078e020a */
[----:B------:R-:W-:Y:S01]  /*30f0*/  IMAD R6, R6, UR5, RZ ;  /* 0x0000000506067c24 */ /* 0x000fe2000f8e02ff */
[----:B------:R-:W-:Y:S02]  /*3100*/  LEA.HI R7, R7, R7, RZ, 0x1 ;  /* 0x0000000707077211 */ /* 0x000fe400078f08ff */
[----:B------:R-:W-:Y:S02]  /*3110*/  LEA.HI R16, R16, R16, RZ, 0x1 ;  /* 0x0000001010107211 */ /* 0x000fe400078f08ff */
[----:B------:R-:W-:Y:S02]  /*3120*/  SHF.R.S32.HI R8, RZ, 0x1, R7 ;  /* 0x00000001ff087819 */ /* 0x000fe40000011407 */
[----:B------:R-:W-:-:S02]  /*3130*/  VIMNMX R7, PT, PT, R9, UR12, !PT ;  /* 0x0000000c09077c48 */ /* 0x000fc4000ffe0100 */
[----:B------:R-:W-:Y:S01]  /*3140*/  SHF.R.S32.HI R16, RZ, 0x1, R16 ;  /* 0x00000001ff107819 */ /* 0x000fe20000011410 */
[----:B------:R-:W-:Y:S01]  /*3150*/  IMAD.MOV R17, RZ, RZ, -R8 ;  /* 0x000000ffff117224 */ /* 0x000fe200078e0a08 */
[----:B------:R-:W-:-:S04]  /*3160*/  VIMNMX R8, PT, PT, R0, UR12, !PT ;  /* 0x0000000c00087c48 */ /* 0x000fc8000ffe0100 */
[----:B------:R-:W-:Y:S01]  /*3170*/  IADD3 R18, P0, P1, R17, R6, R7 ;  /* 0x0000000611127210 */ /* 0x000fe2000791e007 */
[----:B------:R-:W-:Y:S01]  /*3180*/  IMAD R7, R10, UR5, RZ ;  /* 0x000000050a077c24 */ /* 0x000fe2000f8e02ff */
[----:B------:R-:W-:Y:S01]  /*3190*/  SHF.R.S32.HI R6, RZ, 0x1f, R6 ;  /* 0x0000001fff067819 */ /* 0x000fe20000011406 */
[----:B------:R-:W-:Y:S01]  /*31a0*/  IMAD.MOV R10, RZ, RZ, -R16 ;  /* 0x000000ffff0a7224 */ /* 0x000fe200078e0a10 */
[----:B------:R-:W-:-:S04]  /*31b0*/  SHF.R.S32.HI R17, RZ, 0x1f, R17 ;  /* 0x0000001fff117819 */ /* 0x000fc80000011411 */
[----:B------:R-:W-:Y:S02]  /*31c0*/  IADD3.X R17, PT, PT, R17, R6, RZ, P0, P1 ;  /* 0x0000000611117210 */ /* 0x000fe400007e24ff */
[----:B------:R-:W-:Y:S02]  /*31d0*/  LEA R16, P0, R18, UR14, 0x3 ;  /* 0x0000000e12107c11 */ /* 0x000fe4000f8018ff */
[----:B------:R-:W-:Y:S02]  /*31e0*/  IADD3 R8, P1, P2, R10, R7, R8 ;  /* 0x000000070a087210 */ /* 0x000fe40007a3e008 */
[----:B------:R-:W-:Y:S02]  /*31f0*/  SHF.R.S32.HI R7, RZ, 0x1f, R7 ;  /* 0x0000001fff077819 */ /* 0x000fe40000011407 */
[----:B------:R-:W-:Y:S02]  /*3200*/  SHF.R.S32.HI R6, RZ, 0x1f, R10 ;  /* 0x0000001fff067819 */ /* 0x000fe4000001140a */
[----:B------:R-:W-:-:S02]  /*3210*/  LEA.HI.X R17, R18, UR15, R17, 0x3, P0 ;  /* 0x0000000f12117c11 */ /* 0x000fc400080f1c11 */
[----:B------:R-:W-:Y:S02]  /*3220*/  IADD3.X R7, PT, PT, R6, R7, RZ, P1, P2 ;  /* 0x0000000706077210 */ /* 0x000fe40000fe44ff */
[C---:B------:R-:W-:Y:S01]  /*3230*/  LEA R6, P0, R8.reuse, UR14, 0x3 ;  /* 0x0000000e08067c11 */ /* 0x040fe2000f8018ff */
[----:B------:R-:W2:Y:S03]  /*3240*/  LDG.E.64 R18, desc[UR8][R16.64] ;  /* 0x0000000810127981 */ /* 0x000ea6000c1e1b00 */
[----:B------:R-:W-:-:S06]  /*3250*/  LEA.HI.X R7, R8, UR15, R7, 0x3, P0 ;  /* 0x0000000f08077c11 */ /* 0x000fcc00080f1c07 */
[----:B------:R-:W4:Y:S01]  /*3260*/  LDG.E.64 R6, desc[UR8][R6.64] ;  /* 0x0000000806067981 */ /* 0x000f22000c1e1b00 */
[C---:B---3--:R-:W-:Y:S02]  /*3270*/  VIMNMX R20, PT, PT, R9.reuse, UR11, PT ;  /* 0x0000000b09147c48 */ /* 0x048fe4000bfe0100 */
[----:B------:R-:W-:Y:S02]  /*3280*/  VIMNMX R10, PT, PT, R0, UR11, PT ;  /* 0x0000000b000a7c48 */ /* 0x000fe4000bfe0100 */
[----:B------:R-:W-:Y:S01]  /*3290*/  VIMNMX R23, PT, PT, R9, UR11, !PT ;  /* 0x0000000b09177c48 */ /* 0x000fe2000ffe0100 */
[----:B------:R-:W-:Y:S02]  /*32a0*/  IMAD R8, R20, R20, R20 ;  /* 0x0000001414087224 */ /* 0x000fe400078e0214 */
[----:B------:R-:W-:Y:S02]  /*32b0*/  IMAD R21, R10, R10, R10 ;  /* 0x0000000a0a157224 */ /* 0x000fe400078e020a */
[----:B------:R-:W-:Y:S01]  /*32c0*/  IMAD R20, R20, UR5, RZ ;  /* 0x0000000514147c24 */ /* 0x000fe2000f8e02ff */
[----:B------:R-:W-:-:S02]  /*32d0*/  LEA.HI R8, R8, R8, RZ, 0x1 ;  /* 0x0000000808087211 */ /* 0x000fc400078f08ff */
[----:B------:R-:W-:Y:S02]  /*32e0*/  LEA.HI R22, R21, R21, RZ, 0x1 ;  /* 0x0000001515167211 */ /* 0x000fe400078f08ff */
[----:B------:R-:W-:Y:S02]  /*32f0*/  SHF.R.S32.HI R8, RZ, 0x1, R8 ;  /* 0x00000001ff087819 */ /* 0x000fe40000011408 */
[----:B------:R-:W-:Y:S02]  /*3300*/  SHF.R.S32.HI R22, RZ, 0x1, R22 ;  /* 0x00000001ff167819 */ /* 0x000fe40000011416 */
[----:B------:R-:W-:Y:S01]  /*3310*/  VIMNMX R21, PT, PT, R0, UR11, !PT ;  /* 0x0000000b00157c48 */ /* 0x000fe2000ffe0100 */
[----:B------:R-:W-:Y:S02]  /*3320*/  IMAD.MOV R24, RZ, RZ, -R8 ;  /* 0x000000ffff187224 */ /* 0x000fe400078e0a08 */
[----:B------:R-:W-:Y:S01]  /*3330*/  IMAD R8, R10, UR5, RZ ;  /* 0x000000050a087c24 */ /* 0x000fe2000f8e02ff */
[----:B------:R-:W-:Y:S02]  /*3340*/  BAR.SYNC.DEFER_BLOCKING 0x0 ;  /* 0x0000000000007b1d */ /* 0x000fe40000010000 */
[----:B------:R-:W-:-:S02]  /*3350*/  IADD3 R10, P0, P1, R24, R20, R23 ;  /* 0x00000014180a7210 */ /* 0x000fc4000791e017 */
[----:B------:R-:W-:Y:S01]  /*3360*/  SHF.R.S32.HI R23, RZ, 0x1f, R20 ;  /* 0x0000001fff177819 */ /* 0x000fe20000011414 */
[----:B------:R-:W-:Y:S01]  /*3370*/  IMAD.MOV R20, RZ, RZ, -R22 ;  /* 0x000000ffff147224 */ /* 0x000fe200078e0a16 */
[----:B------:R-:W-:-:S04]  /*3380*/  SHF.R.S32.HI R24, RZ, 0x1f, R24 ;  /* 0x0000001fff187819 */ /* 0x000fc80000011418 */
[----:B------:R-:W-:Y:S02]  /*3390*/  IADD3.X R23, PT, PT, R24, R23, RZ, P0, P1 ;  /* 0x0000001718177210 */ /* 0x000fe400007e24ff */
[----:B------:R-:W-:Y:S02]  /*33a0*/  IADD3 R22, P1, P2, R20, R8, R21 ;  /* 0x0000000814167210 */ /* 0x000fe40007a3e015 */
[----:B------:R-:W-:Y:S01]  /*33b0*/  SHF.R.S32.HI R8, RZ, 0x1f, R8 ;  /* 0x0000001fff087819 */ /* 0x000fe20000011408 */
[----:B--2---:R-:W-:-:S08]  /*33c0*/  DMUL R18, R18, R2 ;  /* 0x0000000212127228 */ /* 0x004fd00000000000 */
[----:B----4-:R-:W-:Y:S01]  /*33d0*/  DFMA R24, R6, R4, R18 ;  /* 0x000000040618722b */ /* 0x010fe20000000012 */
[C---:B------:R-:W-:Y:S02]  /*33e0*/  LEA R6, P0, R10.reuse, UR14, 0x3 ;  /* 0x0000000e0a067c11 */ /* 0x040fe4000f8018ff */
[----:B------:R-:W-:Y:S02]  /*33f0*/  SHF.R.S32.HI R19, RZ, 0x1f, R20 ;  /* 0x0000001fff137819 */ /* 0x000fe40000011414 */
[----:B------:R-:W-:Y:S02]  /*3400*/  LEA.HI.X R7, R10, UR15, R23, 0x3, P0 ;  /* 0x0000000f0a077c11 */ /* 0x000fe400080f1c17 */
[----:B------:R0:W-:Y:S01]  /*3410*/  STG.E.64 desc[UR8][R16.64], R24 ;  /* 0x0000001810007986 */ /* 0x0001e2000c101b08 */
[----:B------:R-:W-:Y:S02]  /*3420*/  IADD3.X R19, PT, PT, R19, R8, RZ, P1, P2 ;  /* 0x0000000813137210 */ /* 0x000fe40000fe44ff */
[C---:B------:R-:W-:Y:S01]  /*3430*/  LEA R18, P0, R22.reuse, UR14, 0x3 ;  /* 0x0000000e16127c11 */ /* 0x040fe2000f8018ff */
[----:B------:R-:W2:Y:S03]  /*3440*/  LDG.E.64 R20, desc[UR8][R6.64] ;  /* 0x0000000806147981 */ /* 0x000ea6000c1e1b00 */
[----:B------:R-:W-:-:S06]  /*3450*/  LEA.HI.X R19, R22, UR15, R19, 0x3, P0 ;  /* 0x0000000f16137c11 */ /* 0x000fcc00080f1c13 */
[----:B------:R-:W3:Y:S01]  /*3460*/  LDG.E.64 R18, desc[UR8][R18.64] ;  /* 0x0000000812127981 */ /* 0x000ee2000c1e1b00 */
[----:B------:R-:W-:-:S06]  /*3470*/  UIADD3 UR12, UPT, UPT, UR11, 0x1, URZ ;  /* 0x000000010b0c7890 */ /* 0x000fcc000fffe0ff */
[C---:B------:R-:W-:Y:S02]  /*3480*/  VIMNMX R22, PT, PT, R9.reuse, UR12, PT ;  /* 0x0000000c09167c48 */ /* 0x040fe4000bfe0100 */
[----:B------:R-:W-:Y:S02]  /*3490*/  VIMNMX R10, PT, PT, R0, UR12, PT ;  /* 0x0000000c000a7c48 */ /* 0x000fe4000bfe0100 */
[----:B0-----:R-:W-:Y:S01]  /*34a0*/  VIMNMX R17, PT, PT, R9, UR12, !PT ;  /* 0x0000000c09117c48 */ /* 0x001fe2000ffe0100 */
        /* <DEDUP_REMOVED lines=12> */
[----:B------:R-:W-:Y:S02]  /*3570*/  SHF.R.S32.HI R22, RZ, 0x1f, R22 ;  /* 0x0000001fff167819 */ /* 0x000fe40000011416 */
[----:B--2---:R-:W-:Y:S01]  /*3580*/  DMUL R16, R20, R2 ;  /* 0x0000000214107228 */ /* 0x004fe20000000000 */
[----:B------:R-:W-:Y:S01]  /*3590*/  SHF.R.S32.HI R21, RZ, 0x1f, R25 ;  /* 0x0000001fff157819 */ /* 0x000fe20000011419 */
[----:B------:R-:W-:-:S03]  /*35a0*/  IMAD.MOV R20, RZ, RZ, -R24 ;  /* 0x000000ffff147224 */ /* 0x000fc600078e0a18 */
[----:B------:R-:W-:Y:S02]  /*35b0*/  IADD3.X R21, PT, PT, R21, R22, RZ, P0, P1 ;  /* 0x0000001615157210 */ /* 0x000fe400007e24ff */
[----:B------:R-:W-:Y:S01]  /*35c0*/  IADD3 R23, P1, P2, R20, R8, R23 ;  /* 0x0000000814177210 */ /* 0x000fe20007a3e017 */
[----:B---3--:R-:W-:Y:S01]  /*35d0*/  DFMA R24, R18, R4, R16 ;  /* 0x000000041218722b */ /* 0x008fe20000000010 */
[----:B------:R-:W-:Y:S02]  /*35e0*/  SHF.R.S32.HI R8, RZ, 0x1f, R8 ;  /* 0x0000001fff087819 */ /* 0x000fe40000011408 */
[C---:B------:R-:W-:Y:S02]  /*35f0*/  LEA R16, P0, R10.reuse, UR14, 0x3 ;  /* 0x0000000e0a107c11 */ /* 0x040fe4000f8018ff */
[----:B------:R-:W-:Y:S02]  /*3600*/  SHF.R.S32.HI R19, RZ, 0x1f, R20 ;  /* 0x0000001fff137819 */ /* 0x000fe40000011414 */
[----:B------:R-:W-:Y:S01]  /*3610*/  LEA.HI.X R17, R10, UR15, R21, 0x3, P0 ;  /* 0x0000000f0a117c11 */ /* 0x000fe200080f1c15 */
[----:B------:R0:W-:Y:S01]  /*3620*/  STG.E.64 desc[UR8][R6.64], R24 ;  /* 0x0000001806007986 */ /* 0x0001e2000c101b08 */
[----:B------:R-:W-:-:S02]  /*3630*/  IADD3.X R8, PT, PT, R19, R8, RZ, P1, P2 ;  /* 0x0000000813087210 */ /* 0x000fc40000fe44ff */
        /* <DEDUP_REMOVED lines=35> */
[----:B------:R-:W-:-:S05]  /*3870*/  LEA.HI.X R23, R23, UR15, R8, 0x3, P0 ;  /* 0x0000000f17177c11 */ /* 0x000fca00080f1c08 */
[----:B------:R-:W3:Y:S01]  /*3880*/  LDG.E.64 R20, desc[UR8][R22.64] ;  /* 0x0000000816147981 */ /* 0x000ee2000c1e1b00 */
[----:B------:R-:W-:Y:S02]  /*3890*/  UIADD3 UR10, UPT, UPT, UR10, 0x4, URZ ;  /* 0x000000040a0a7890 */ /* 0x000fe4000fffe0ff */
[----:B------:R-:W-:Y:S02]  /*38a0*/  UIADD3 UR11, UPT, UPT, UR11, 0x4, URZ ;  /* 0x000000040b0b7890 */ /* 0x000fe4000fffe0ff */
[----:B------:R-:W-:Y:S01]  /*38b0*/  UISETP.NE.AND UP0, UPT, UR10, URZ, UPT ;  /* 0x000000ff0a00728c */ /* 0x000fe2000bf05270 */
[----:B------:R-:W-:Y:S06]  /*38c0*/  BAR.SYNC.DEFER_BLOCKING 0x0 ;  /* 0x0000000000007b1d */ /* 0x000fec0000010000 */
[----:B--2---:R-:W-:-:S08]  /*38d0*/  DMUL R24, R24, R2 ;  /* 0x0000000218187228 */ /* 0x004fd00000000000 */
[----:B---3--:R-:W-:-:S07]  /*38e0*/  DFMA R20, R20, R4, R24 ;  /* 0x000000041414722b */ /* 0x008fce0000000018 */
[----:B------:R0:W-:Y:S01]  /*38f0*/  STG.E.64 desc[UR8][R6.64], R20 ;  /* 0x0000001406007986 */ /* 0x0001e2000c101b08 */
[----:B------:R-:W-:Y:S05]  /*3900*/  BRA.U UP0, `(.L_x_43) ;  /* 0xfffffff500e47547 */ /* 0x000fea000b83ffff */
.L_x_42:
[----:B------:R-:W-:Y:S05]  /*3910*/  BRA.U !UP1, `(.L_x_33) ;  /* 0x0000000509a47547 */ /* 0x000fea000b800000 */
[----:B------:R-:W-:Y:S02]  /*3920*/  UISETP.NE.AND UP0, UPT, UR7, 0x1, UPT ;  /* 0x000000010700788c */ /* 0x000fe4000bf05270 */
[----:B------:R-:W-:-:S04]  /*3930*/  ULOP3.LUT UR6, UR6, 0x1, URZ, 0xc0, !UPT ;  /* 0x0000000106067892 */ /* 0x000fc8000f8ec0ff */
[----:B------:R-:W-:-:S03]  /*3940*/  UISETP.NE.U32.AND UP1, UPT, UR6, 0x1, UPT ;  /* 0x000000010600788c */ /* 0x000fc6000bf25070 */
[----:B------:R-:W-:Y:S08]  /*3950*/  BRA.U !UP0, `(.L_x_44) ;  /* 0x00000005080c7547 */ /* 0x000ff0000b800000 */
[----:B0-2---:R-:W-:Y:S01]  /*3960*/  VIMNMX R6, PT, PT, R9, UR4, PT ;  /* 0x0000000409067c48 */ /* 0x005fe2000bfe0100 */
[----:B------:R-:W0:Y:S01]  /*3970*/  LDCU.64 UR10, c[0x0][0x388] ;  /* 0x00007100ff0a77ac */ /* 0x000e220008000a00 */
        /* <DEDUP_REMOVED lines=10> */
[----:B------:R-:W-:-:S03]  /*3a20*/  VIMNMX R8, PT, PT, R0, UR4, !PT ;  /* 0x0000000400087c48 */ /* 0x000fc6000ffe0100 */
[----:B------:R-:W-:Y:S01]  /*3a30*/  IMAD.MOV R16, RZ, RZ, -R16 ;  /* 0x000000ffff107224 */ /* 0x000fe200078e0a10 */
[----:B------:R-:W-:Y:S01]  /*3a40*/  IADD3 R18, P0, P1, R17, R6, R7 ;  /* 0x0000000611127210 */ /* 0x000fe2000791e007 */
[----:B------:R-:W-:Y:S01]  /*3a50*/  IMAD R7, R10, UR5, RZ ;  /* 0x000000050a077c24 */ /* 0x000fe2000f8e02ff */
[----:B------:R-:W-:Y:S02]  /*3a60*/  SHF.R.S32.HI R6, RZ, 0x1f, R6 ;  /* 0x0000001fff067819 */ /* 0x000fe40000011406 */
[----:B------:R-:W-:-:S04]  /*3a70*/  SHF.R.S32.HI R17, RZ, 0x1f, R17 ;  /* 0x0000001fff117819 */ /* 0x000fc80000011411 */
[----:B------:R-:W-:Y:S02]  /*3a80*/  IADD3.X R19, PT, PT, R17, R6, RZ, P0, P1 ;  /* 0x0000000611137210 */ /* 0x000fe400007e24ff */
[----:B0-----:R-:W-:Y:S02]  /*3a90*/  LEA R6, P0, R18, UR10, 0x3 ;  /* 0x0000000a12067c11 */ /* 0x001fe4000f8018ff */
        /* <DEDUP_REMOVED lines=9> */
[----:B------:R-:W-:-:S06]  /*3b30*/  UIADD3 UR6, UPT, UPT, UR4, 0x1, URZ ;  /* 0x0000000104067890 */ /* 0x000fcc000fffe0ff */
        /* <DEDUP_REMOVED lines=20> */
[----:B------:R-:W-:Y:S02]  /*3c80*/  SHF.R.S32.HI R23, RZ, 0x1f, R20 ;  /* 0x0000001fff177819 */ /* 0x000fe40000011414 */
[----:B------:R-:W-:-:S04]  /*3c90*/  SHF.R.S32.HI R8, RZ, 0x1f, R8 ;  /* 0x0000001fff087819 */ /* 0x000fc80000011408 */
[----:B------:R-:W-:Y:S01]  /*3ca0*/  IADD3.X R8, PT, PT, R23, R8, RZ, P1, P2 ;  /* 0x0000000817087210 */ /* 0x000fe20000fe44ff */
[----:B--2---:R-:W-:-:S08]  /*3cb0*/  DMUL R18, R18, R2 ;  /* 0x0000000212127228 */ /* 0x004fd00000000000 */
[----:B----4-:R-:W-:Y:S01]  /*3cc0*/  DFMA R18, R16, R4, R18 ;  /* 0x000000041012722b */ /* 0x010fe20000000012 */
[----:B------:R-:W-:-:S04]  /*3cd0*/  LEA R16, P0, R10, UR10, 0x3 ;  /* 0x0000000a0a107c11 */ /* 0x000fc8000f8018ff */
[----:B------:R-:W-:Y:S02]  /*3ce0*/  LEA.HI.X R17, R10, UR11, R25, 0x3, P0 ;  /* 0x0000000b0a117c11 */ /* 0x000fe400080f1c19 */
[----:B------:R0:W-:Y:S01]  /*3cf0*/  STG.E.64 desc[UR8][R6.64], R18 ;  /* 0x0000001206007986 */ /* 0x0001e2000c101b08 */
[----:B------:R-:W-:-:S03]  /*3d00*/  LEA R24, P0, R21, UR10, 0x3 ;  /* 0x0000000a15187c11 */ /* 0x000fc6000f8018ff */
[----:B------:R-:W2:Y:S01]  /*3d10*/  LDG.E.64 R22, desc[UR8][R16.64] ;  /* 0x0000000810167981 */ /* 0x000ea2000c1e1b00 */
[----:B------:R-:W-:-:S05]  /*3d20*/  LEA.HI.X R25, R21, UR11, R8, 0x3, P0 ;  /* 0x0000000b15197c11 */ /* 0x000fca00080f1c08 */
[----:B------:R-:W3:Y:S01]  /*3d30*/  LDG.E.64 R20, desc[UR8][R24.64] ;  /* 0x0000000818147981 */ /* 0x000ee2000c1e1b00 */
[----:B------:R-:W-:Y:S01]  /*3d40*/  UIADD3 UR4, UPT, UPT, UR4, 0x2, URZ ;  /* 0x0000000204047890 */ /* 0x000fe2000fffe0ff */
[----:B------:R-:W-:Y:S06]  /*3d50*/  BAR.SYNC.DEFER_BLOCKING 0x0 ;  /* 0x0000000000007b1d */ /* 0x000fec0000010000 */
[----:B--2---:R-:W-:-:S08]  /*3d60*/  DMUL R22, R22, R2 ;  /* 0x0000000216167228 */ /* 0x004fd00000000000 */
[----:B---3--:R-:W-:-:S07]  /*3d70*/  DFMA R20, R20, R4, R22 ;  /* 0x000000041414722b */ /* 0x008fce0000000016 */
[----:B------:R0:W-:Y:S04]  /*3d80*/  STG.E.64 desc[UR8][R16.64], R20 ;  /* 0x0000001410007986 */ /* 0x0001e8000c101b08 */
.L_x_44:
[----:B------:R-:W-:Y:S05]  /*3d90*/  BRA.U UP1, `(.L_x_33) ;  /* 0x0000000101847547 */ /* 0x000fea000b800000 */
[C---:B0-2---:R-:W-:Y:S01]  /*3da0*/  VIMNMX R6, PT, PT, R9.reuse, UR4, PT ;  /* 0x0000000409067c48 */ /* 0x045fe2000bfe0100 */
[----:B------:R-:W0:Y:S01]  /*3db0*/  LDCU.64 UR6, c[0x0][0x388] ;  /* 0x00007100ff0677ac */ /* 0x000e220008000a00 */
[----:B------:R-:W-:Y:S02]  /*3dc0*/  VIMNMX R8, PT, PT, R0, UR4, PT ;  /* 0x0000000400087c48 */ /* 0x000fe4000bfe0100 */
[----:B------:R-:W-:Y:S01]  /*3dd0*/  VIMNMX R9, PT, PT, R9, UR4, !PT ;  /* 0x0000000409097c48 */ /* 0x000fe2000ffe0100 */
[----:B------:R-:W-:Y:S01]  /*3de0*/  IMAD R7, R6, R6, R6 ;  /* 0x0000000606077224 */ /* 0x000fe200078e0206 */
[----:B------:R-:W-:Y:S01]  /*3df0*/  VIMNMX R0, PT, PT, R0, UR4, !PT ;  /* 0x0000000400007c48 */ /* 0x000fe2000ffe0100 */
[----:B------:R-:W-:Y:S02]  /*3e00*/  IMAD R10, R8, R8, R8 ;  /* 0x00000008080a7224 */ /* 0x000fe400078e0208 */
[----:B------:R-:W-:Y:S01]  /*3e10*/  IMAD R6, R6, UR5, RZ ;  /* 0x0000000506067c24 */ /* 0x000fe2000f8e02ff */
[----:B------:R-:W-:-:S02]  /*3e20*/  LEA.HI R7, R7, R7, RZ, 0x1 ;  /* 0x0000000707077211 */ /* 0x000fc400078f08ff */
[----:B------:R-:W-:Y:S02]  /*3e30*/  LEA.HI R10, R10, R10, RZ, 0x1 ;  /* 0x0000000a0a0a7211 */ /* 0x000fe400078f08ff */
[----:B------:R-:W-:Y:S02]  /*3e40*/  SHF.R.S32.HI R7, RZ, 0x1, R7 ;  /* 0x00000001ff077819 */ /* 0x000fe40000011407 */
[----:B------:R-:W-:-:S03]  /*3e50*/  SHF.R.S32.HI R10, RZ, 0x1, R10 ;  /* 0x00000001ff0a7819 */ /* 0x000fc6000001140a */
[----:B------:R-:W-:Y:S02]  /*3e60*/  IMAD.MOV R7, RZ, RZ, -R7 ;  /* 0x000000ffff077224 */ /* 0x000fe400078e0a07 */
[----:B------:R-:W-:-:S03]  /*3e70*/  IMAD.MOV R10, RZ, RZ, -R10 ;  /* 0x000000ffff0a7224 */ /* 0x000fc600078e0a0a */
[----:B-1--4-:R-:W-:Y:S02]  /*3e80*/  IADD3 R16, P0, P1, R7, R6, R9 ;  /* 0x0000000607107210 */ /* 0x012fe4000791e009 */
[----:B------:R-:W-:Y:S02]  /*3e90*/  SHF.R.S32.HI R6, RZ, 0x1f, R6 ;  /* 0x0000001fff067819 */ /* 0x000fe40000011406 */
[----:B------:R-:W-:Y:S01]  /*3ea0*/  SHF.R.S32.HI R9, RZ, 0x1f, R7 ;  /* 0x0000001fff097819 */ /* 0x000fe20000011407 */
[----:B------:R-:W-:-:S03]  /*3eb0*/  IMAD R7, R8, UR5, RZ ;  /* 0x0000000508077c24 */ /* 0x000fc6000f8e02ff */
        /* <DEDUP_REMOVED lines=9> */
[----:B------:R-:W-:-:S05]  /*3f50*/  LEA.HI.X R19, R8, UR7, R9, 0x3, P0 ;  /* 0x0000000708137c11 */ /* 0x000fca00080f1c09 */
[----:B------:R-:W4:Y:S01]  /*3f60*/  LDG.E.64 R8, desc[UR8][R18.64] ;  /* 0x0000000812087981 */ /* 0x000f22000c1e1b00 */
[----:B------:R-:W-:Y:S06]  /*3f70*/  BAR.SYNC.DEFER_BLOCKING 0x0 ;  /* 0x0000000000007b1d */ /* 0x000fec0000010000 */
[----:B--2---:R-:W-:-:S08]  /*3f80*/  DMUL R16, R16, R2 ;  /* 0x0000000210107228 */ /* 0x004fd00000000000 */
[----:B----4-:R-:W-:-:S07]  /*3f90*/  DFMA R8, R8, R4, R16 ;  /* 0x000000040808722b */ /* 0x010fce0000000010 */
[----:B------:R0:W-:Y:S04]  /*3fa0*/  STG.E.64 desc[UR8][R6.64], R8 ;  /* 0x0000000806007986 */ /* 0x0001e8000c101b08 */
.L_x_33:
[----:B------:R-:W5:Y:S01]  /*3fb0*/  LDC R0, c[0x0][0x398] ;  /* 0x0000e600ff007b82 */ /* 0x000f620000000800 */
[----:B------:R-:W1:Y:S01]  /*3fc0*/  LDCU.U16 UR4, c[0x0][0x398] ;  /* 0x00007300ff0477ac */ /* 0x000e620008000400 */
[----:B------:R-:W-:Y:S01]  /*3fd0*/  ISETP.NE.AND P0, PT, R11, 0x1, PT ;  /* 0x000000010b00780c */ /* 0x000fe20003f05270 */
[----:B------:R-:W-:Y:S01]  /*3fe0*/  BSSY.RECONVERGENT B0, `(.L_x_45) ;  /* 0x000001f000007945 */ /* 0x000fe20003800200 */
[----:B-----5:R-:W-:-:S04]  /*3ff0*/  LOP3.LUT R0, R0, 0xffff, RZ, 0xc0, !PT ;  /* 0x0000ffff00007812 */ /* 0x020fc800078ec0ff */
[----:B-1----:R-:W-:-:S04]  /*4000*/  LEA.HI R0, R0, UR4, RZ, 0x11 ;  /* 0x0000000400007c11 */ /* 0x002fc8000f8f88ff */
[----:B------:R-:W-:-:S04]  /*4010*/  PRMT R0, R0, 0x9910, RZ ;  /* 0x0000991000007816 */ /* 0x000fc800000000ff */
[----:B------:R-:W-:-:S04]  /*4020*/  SHF.R.S32.HI R0, RZ, 0x1, R0 ;  /* 0x00000001ff007819 */ /* 0x000fc80000011400 */
[----:B------:R-:W-:-:S04]  /*4030*/  PRMT R5, R0, 0x9910, RZ ;  /* 0x0000991000057816 */ /* 0x000fc800000000ff */
[----:B------:R-:W-:Y:S01]  /*4040*/  SHF.R.S32.HI R4, RZ, 0x1f, R5 ;  /* 0x0000001fff047819 */ /* 0x000fe20000011405 */
[----:B------:R-:W-:Y:S06]  /*4050*/  @!P0 BRA `(.L_x_46) ;  /* 0x0000000000488947 */ /* 0x000fec0003800000 */
[----:B------:R-:W-:-:S13]  /*4060*/  ISETP.NE.AND P0, PT, R11, RZ, PT ;  /* 0x000000ff0b00720c */ /* 0x000fda0003f05270 */
[----:B------:R-:W-:Y:S05]  /*4070*/  @P0 BRA `(.L_x_47) ;  /* 0x0000000000180947 */ /* 0x000fea0003800000 */
[----:B------:R-:W1:Y:S02]  /*4080*/  LDC.64 R2, c[0x0][0x390] ;  /* 0x0000e400ff027b82 */ /* 0x000e640000000a00 */
[----:B-1----:R-:W-:-:S04]  /*4090*/  LEA R2, P0, R5, R2, 0x2 ;  /* 0x0000000205027211 */ /* 0x002fc800078010ff */
[----:B------:R-:W-:-:S05]  /*40a0*/  LEA.HI.X R3, R5, R3, R4, 0x2, P0 ;  /* 0x0000000305037211 */ /* 0x000fca00000f1404 */
[----:B------:R1:W5:Y:S01]  /*40b0*/  LDG.E R0, desc[UR8][R2.64+0x4] ;  /* 0x0000040802007981 */ /* 0x000362000c1e1900 */
[----:B------:R-:W-:Y:S01]  /*40c0*/  IMAD.MOV.U32 R4, RZ, RZ, RZ ;  /* 0x000000ffff047224 */ /* 0x000fe200078e00ff */
[----:B------:R-:W-:Y:S06]  /*40d0*/  BRA `(.L_x_48) ;  /* 0x00000000003c7947 */ /* 0x000fec0003800000 */
.L_x_47:
[----:B------:R-:W-:-:S05]  /*40e0*/  VIADD R0, R0, 0xffffffff ;  /* 0xffffffff00007836 */ /* 0x000fca0000000000 */
[----:B------:R-:W-:-:S04]  /*40f0*/  PRMT R0, R0, 0x9910, RZ ;  /* 0x0000991000007816 */ /* 0x000fc800000000ff */
[----:B------:R-:W-:-:S13]  /*4100*/  ISETP.NE.AND P0, PT, R11, R0, PT ;  /* 0x000000000b00720c */ /* 0x000fda0003f05270 */
[----:B------:R-:W1:Y:S02]  /*4110*/  @!P0 LDC.64 R2, c[0x0][0x390] ;  /* 0x0000e400ff028b82 */ /* 0x000e640000000a00 */
[----:B-1----:R-:W-:-:S04]  /*4120*/  @!P0 LEA R2, P1, R5, R2, 0x2 ;  /* 0x0000000205028211 */ /* 0x002fc800078210ff */
[----:B------:R-:W-:Y:S02]  /*4130*/  @!P0 LEA.HI.X R3, R5, R3, R4, 0x2, P1 ;  /* 0x0000000305038211 */ /* 0x000fe400008f1404 */
[----:B------:R1:W5:Y:S04]  /*4140*/  LDG.E R4, desc[UR8][R14.64+-0x4] ;  /* 0xfffffc080e047981 */ /* 0x000368000c1e1900 */
[----:B------:R1:W5:Y:S04]  /*4150*/  @!P0 LDG.E R0, desc[UR8][R2.64+-0x4] ;  /* 0xfffffc0802008981 */ /* 0x000368000c1e1900 */
[----:B------:R1:W5:Y:S01]  /*4160*/  @P0 LDG.E R0, desc[UR8][R12.64+0x4] ;  /* 0x000004080c000981 */ /* 0x000362000c1e1900 */
[----:B------:R-:W-:Y:S05]  /*4170*/  BRA `(.L_x_48) ;  /* 0x0000000000147947 */ /* 0x000fea0003800000 */
.L_x_46:
[----:B------:R-:W1:Y:S02]  /*4180*/  LDC.64 R2, c[0x0][0x390] ;  /* 0x0000e400ff027b82 */ /* 0x000e640000000a00 */
[----:B-1----:R-:W-:-:S04]  /*4190*/  LEA R2, P0, R5, R2, 0x2 ;  /* 0x0000000205027211 */ /* 0x002fc800078010ff */
[----:B------:R-:W-:-:S05]  /*41a0*/  LEA.HI.X R3, R5, R3, R4, 0x2, P0 ;  /* 0x0000000305037211 */ /* 0x000fca00000f1404 */
[----:B------:R1:W5:Y:S04]  /*41b0*/  LDG.E R4, desc[UR8][R2.64] ;  /* 0x0000000802047981 */ /* 0x000368000c1e1900 */
[----:B------:R1:W5:Y:S02]  /*41c0*/  LDG.E R0, desc[UR8][R2.64+0x8] ;  /* 0x0000080802007981 */ /* 0x000364000c1e1900 */
.L_x_48:
[----:B------:R-:W-:Y:S05]  /*41d0*/  BSYNC.RECONVERGENT B0 ;  /* 0x0000000000007941 */ /* 0x000fea0003800200 */
.L_x_45:
[----:B------:R-:W-:Y:S01]  /*41e0*/  BAR.SYNC.DEFER_BLOCKING 0x0 ;  /* 0x0000000000007b1d */ /* 0x000fe20000010000 */
[----:B-1---5:R-:W-:Y:S02]  /*41f0*/  PRMT R3, R4, 0x9910, RZ ;  /* 0x0000991004037816 */ /* 0x022fe400000000ff */
[----:B------:R-:W-:-:S03]  /*4200*/  PRMT R5, R0, 0x9910, RZ ;  /* 0x0000991000057816 */ /* 0x000fc600000000ff */
[----:B------:R-:W-:Y:S04]  /*4210*/  STG.E desc[UR8][R14.64], R3 ;  /* 0x000000030e007986 */ /* 0x000fe8000c101908 */
[----:B------:R-:W-:Y:S01]  /*4220*/  STG.E desc[UR8][R12.64], R5 ;  /* 0x000000050c007986 */ /* 0x000fe2000c101908 */
[----:B------:R-:W-:Y:S05]  /*4230*/  EXIT ;  /* 0x000000000000794d */ /* 0x000fea0003800000 */
        .weak           $__internal_0_$__cuda_sm20_dblrcp_rn_slowpath_v3
        .type           $__internal_0_$__cuda_sm20_dblrcp_rn_slowpath_v3,@function
        .size           $__internal_0_$__cuda_sm20_dblrcp_rn_slowpath_v3,($__internal_1_$__cuda_sm20_div_rn_f64_full - $__internal_0_$__cuda_sm20_dblrcp_rn_slowpath_v3)
$__internal_0_$__cuda_sm20_dblrcp_rn_slowpath_v3:
[----:B------:R-:W-:Y:S01]  /*4240*/  IMAD.MOV.U32 R4, RZ, RZ, R22 ;  /* 0x000000ffff047224 */ /* 0x000fe200078e0016 */
[----:B------:R-:W-:Y:S01]  /*4250*/  BSSY.RECONVERGENT B3, `(.L_x_49) ;  /* 0x0000025000037945 */ /* 0x000fe20003800200 */
[----:B------:R-:W-:-:S06]  /*4260*/  IMAD.MOV.U32 R5, RZ, RZ, R23 ;  /* 0x000000ffff057224 */ /* 0x000fcc00078e0017 */
[----:B------:R-:W-:-:S14]  /*4270*/  DSETP.GTU.AND P0, PT, |R4|, +INF , PT ;  /* 0x7ff000000400742a */ /* 0x000fdc0003f0c200 */
[----:B------:R-:W-:Y:S05]  /*4280*/  @P0 BRA `(.L_x_50) ;  /* 0x00000000007c0947 */ /* 0x000fea0003800000 */
[----:B------:R-:W-:-:S05]  /*4290*/  LOP3.LUT R8, R23, 0x7fffffff, RZ, 0xc0, !PT ;  /* 0x7fffffff17087812 */ /* 0x000fca00078ec0ff */
[----:B------:R-:W-:-:S05]  /*42a0*/  VIADD R6, R8, 0xffffffff ;  /* 0xffffffff08067836 */ /* 0x000fca0000000000 */
[----:B------:R-:W-:-:S13]  /*42b0*/  ISETP.GE.U32.AND P0, PT, R6, 0x7fefffff, PT ;  /* 0x7fefffff0600780c */ /* 0x000fda0003f06070 */
[----:B------:R-:W-:Y:S01]  /*42c0*/  @P0 LOP3.LUT R7, R5, 0x7ff00000, RZ, 0x3c, !PT ;  /* 0x7ff0000005070812 */ /* 0x000fe200078e3cff */
[----:B------:R-:W-:Y:S01]  /*42d0*/  @P0 IMAD.MOV.U32 R6, RZ, RZ, RZ ;  /* 0x000000ffff060224 */ /* 0x000fe200078e00ff */
[----:B------:R-:W-:Y:S06]  /*42e0*/  @P0 BRA `(.L_x_51) ;  /* 0x00000000006c0947 */ /* 0x000fec0003800000 */
[----:B------:R-:W-:-:S13]  /*42f0*/  ISETP.GE.U32.AND P0, PT, R8, 0x1000001, PT ;  /* 0x010000010800780c */ /* 0x000fda0003f06070 */
[----:B------:R-:W-:Y:S05]  /*4300*/  @!P0 BRA `(.L_x_52) ;  /* 0x0000000000348947 */ /* 0x000fea0003800000 */
[----:B------:R-:W-:Y:S02]  /*4310*/  VIADD R7, R5, 0xc0200000 ;  /* 0xc020000005077836 */ /* 0x000fe40000000000 */
[----:B------:R-:W-:Y:S02]  /*4320*/  IMAD.MOV.U32 R6, RZ, RZ, R4 ;  /* 0x000000ffff067224 */ /* 0x000fe400078e0004 */
[----:B------:R-:W0:Y:S04]  /*4330*/  MUFU.RCP64H R17, R7 ;  /* 0x0000000700117308 */ /* 0x000e280000001800 */
[----:B0-----:R-:W-:-:S08]  /*4340*/  DFMA R18, -R6, R16, 1 ;  /* 0x3ff000000612742b */ /* 0x001fd00000000110 */
[----:B------:R-:W-:-:S08]  /*4350*/  DFMA R18, R18, R18, R18 ;  /* 0x000000121212722b */ /* 0x000fd00000000012 */
[----:B------:R-:W-:-:S08]  /*4360*/  DFMA R18, R16, R18, R16 ;  /* 0x000000121012722b */ /* 0x000fd00000000010 */
[----:B------:R-:W-:-:S08]  /*4370*/  DFMA R16, -R6, R18, 1 ;  /* 0x3ff000000610742b */ /* 0x000fd00000000112 */
[----:B------:R-:W-:-:S08]  /*4380*/  DFMA R16, R18, R16, R18 ;  /* 0x000000101210722b */ /* 0x000fd00000000012 */
[----:B------:R-:W-:-:S08]  /*4390*/  DMUL R16, R16, 2.2250738585072013831e-308 ;  /* 0x0010000010107828 */ /* 0x000fd00000000000 */
[----:B------:R-:W-:-:S08]  /*43a0*/  DFMA R4, -R4, R16, 1 ;  /* 0x3ff000000404742b */ /* 0x000fd00000000110 */
[----:B------:R-:W-:-:S08]  /*43b0*/  DFMA R4, R4, R4, R4 ;  /* 0x000000040404722b */ /* 0x000fd00000000004 */
[----:B------:R-:W-:Y:S01]  /*43c0*/  DFMA R6, R16, R4, R16 ;  /* 0x000000041006722b */ /* 0x000fe20000000010 */
[----:B------:R-:W-:Y:S10]  /*43d0*/  BRA `(.L_x_51) ;  /* 0x0000000000307947 */ /* 0x000ff40003800000 */
.L_x_52:
[----:B------:R-:W-:Y:S01]  /*43e0*/  DMUL R4, R4, 8.11296384146066816958e+31 ;  /* 0x4690000004047828 */ /* 0x000fe20000000000 */
[----:B------:R-:W-:-:S05]  /*43f0*/  IMAD.MOV.U32 R6, RZ, RZ, R16 ;  /* 0x000000ffff067224 */ /* 0x000fca00078e0010 */
[----:B------:R-:W0:Y:S02]  /*4400*/  MUFU.RCP64H R7, R5 ;  /* 0x0000000500077308 */ /* 0x000e240000001800 */
[----:B0-----:R-:W-:-:S08]  /*4410*/  DFMA R16, -R4, R6, 1 ;  /* 0x3ff000000410742b */ /* 0x001fd00000000106 */
[----:B------:R-:W-:-:S08]  /*4420*/  DFMA R16, R16, R16, R16 ;  /* 0x000000101010722b */ /* 0x000fd00000000010 */
[----:B------:R-:W-:-:S08]  /*4430*/  DFMA R16, R6, R16, R6 ;  /* 0x000000100610722b */ /* 0x000fd00000000006 */
[----:B------:R-:W-:-:S08]  /*4440*/  DFMA R6, -R4, R16, 1 ;  /* 0x3ff000000406742b */ /* 0x000fd00000000110 */
[----:B------:R-:W-:-:S08]  /*4450*/  DFMA R6, R16, R6, R16 ;  /* 0x000000061006722b */ /* 0x000fd00000000010 */
[----:B------:R-:W-:Y:S01]  /*4460*/  DMUL R6, R6, 8.11296384146066816958e+31 ;  /* 0x4690000006067828 */ /* 0x000fe20000000000 */
[----:B------:R-:W-:Y:S10]  /*4470*/  BRA `(.L_x_51) ;  /* 0x0000000000087947 */ /* 0x000ff40003800000 */
.L_x_50:
[----:B------:R-:W-:Y:S01]  /*4480*/  LOP3.LUT R7, R5, 0x80000, RZ, 0xfc, !PT ;  /* 0x0008000005077812 */ /* 0x000fe200078efcff */
[----:B------:R-:W-:-:S07]  /*4490*/  IMAD.MOV.U32 R6, RZ, RZ, R4 ;  /* 0x000000ffff067224 */ /* 0x000fce00078e0004 */
.L_x_51:
[----:B------:R-:W-:Y:S05]  /*44a0*/  BSYNC.RECONVERGENT B3 ;  /* 0x0000000000037941 */ /* 0x000fea0003800200 */
.L_x_49:
[----:B------:R-:W-:Y:S02]  /*44b0*/  IMAD.MOV.U32 R4, RZ, RZ, R0 ;  /* 0x000000ffff047224 */ /* 0x000fe400078e0000 */
[----:B------:R-:W-:-:S04]  /*44c0*/  IMAD.MOV.U32 R5, RZ, RZ, 0x0 ;  /* 0x00000000ff057424 */ /* 0x000fc800078e00ff */
[----:B------:R-:W-:Y:S05]  /*44d0*/  RET.REL.NODEC R4 `(_Z6jacobiPdS_Pii) ;  /* 0xffffffb804c87950 */ /* 0x000fea0003c3ffff */
        .weak           $__internal_1_$__cuda_sm20_div_rn_f64_full
        .type           $__internal_1_$__cuda_sm20_div_rn_f64_full,@function
        .size           $__internal_1_$__cuda_sm20_div_rn_f64_full,($__internal_2_$__cuda_sm20_dsqrt_rn_f64_mediumpath_v1 - $__internal_1_$__cuda_sm20_div_rn_f64_full)
$__internal_1_$__cuda_sm20_div_rn_f64_full:
[C---:B------:R-:W-:Y:S01]  /*44e0*/  FSETP.GEU.AND P0, PT, |R7|.reuse, 1.469367938527859385e-39, PT ;  /* 0x001000000700780b */ /* 0x040fe20003f0e200 */
[----:B------:R-:W-:Y:S01]  /*44f0*/  IMAD.MOV.U32 R20, RZ, RZ, 0x1 ;  /* 0x00000001ff147424 */ /* 0x000fe200078e00ff */
[----:B------:R-:W-:Y:S01]  /*4500*/  LOP3.LUT R16, R7, 0x800fffff, RZ, 0xc0, !PT ;  /* 0x800fffff07107812 */ /* 0x000fe200078ec0ff */
[----:B------:R-:W-:Y:S01]  /*4510*/  BSSY.RECONVERGENT B2, `(.L_x_53) ;  /* 0x0000054000027945 */ /* 0x000fe20003800200 */
[C---:B------:R-:W-:Y:S02]  /*4520*/  FSETP.GEU.AND P2, PT, |R5|.reuse, 1.469367938527859385e-39, PT ;  /* 0x001000000500780b */ /* 0x040fe40003f4e200 */
[----:B------:R-:W-:Y:S01]  /*4530*/  LOP3.LUT R17, R16, 0x3ff00000, RZ, 0xfc, !PT ;  /* 0x3ff0000010117812 */ /* 0x000fe200078efcff */
[----:B------:R-:W-:Y:S01]  /*4540*/  IMAD.MOV.U32 R16, RZ, RZ, R6 ;  /* 0x000000ffff107224 */ /* 0x000fe200078e0006 */
[----:B------:R-:W-:Y:S02]  /*4550*/  LOP3.LUT R2, R5, 0x7ff00000, RZ, 0xc0, !PT ;  /* 0x7ff0000005027812 */ /* 0x000fe400078ec0ff */
[----:B------:R-:W-:-:S03]  /*4560*/  LOP3.LUT R27, R7, 0x7ff00000, RZ, 0xc0, !PT ;  /* 0x7ff00000071b7812 */ /* 0x000fc600078ec0ff */
[----:B------:R-:W-:Y:S01]  /*4570*/  @!P0 DMUL R16, R6, 8.98846567431157953865e+307 ;  /* 0x7fe0000006108828 */ /* 0x000fe20000000000 */
[C---:B------:R-:W-:Y:S01]  /*4580*/  ISETP.GE.U32.AND P1, PT, R2.reuse, R27, PT ;  /* 0x0000001b0200720c */ /* 0x040fe20003f26070 */
[----:B------:R-:W-:Y:S02]  /*4590*/  IMAD.MOV.U32 R8, RZ, RZ, R2 ;  /* 0x000000ffff087224 */ /* 0x000fe400078e0002 */
[----:B------:R-:W-:Y:S01]  /*45a0*/  @!P2 LOP3.LUT R3, R7, 0x7ff00000, RZ, 0xc0, !PT ;  /* 0x7ff000000703a812 */ /* 0x000fe200078ec0ff */
[----:B------:R-:W-:Y:S01]  /*45b0*/  @!P2 IMAD.MOV.U32 R24, RZ, RZ, RZ ;  /* 0x000000ffff18a224 */ /* 0x000fe200078e00ff */
[----:B------:R-:W0:Y:S02]  /*45c0*/  MUFU.RCP64H R21, R17 ;  /* 0x0000001100157308 */ /* 0x000e240000001800 */
[----:B------:R-:W-:Y:S01]  /*45d0*/  @!P2 ISETP.GE.U32.AND P3, PT, R2, R3, PT ;  /* 0x000000030200a20c */ /* 0x000fe20003f66070 */
[----:B------:R-:W-:Y:S01]  /*45e0*/  IMAD.MOV.U32 R3, RZ, RZ, 0x1ca00000 ;  /* 0x1ca00000ff037424 */ /* 0x000fe200078e00ff */
[----:B------:R-:W-:-:S04]  /*45f0*/  @!P0 LOP3.LUT R27, R17, 0x7ff00000, RZ, 0xc0, !PT ;  /* 0x7ff00000111b8812 */ /* 0x000fc800078ec0ff */
[----:B------:R-:W-:Y:S01]  /*4600*/  @!P2 SEL R23, R3, 0x63400000, !P3 ;  /* 0x634000000317a807 */ /* 0x000fe20005800000 */
[----:B------:R-:W-:-:S03]  /*4610*/  VIADD R26, R27, 0xffffffff ;  /* 0xffffffff1b1a7836 */ /* 0x000fc60000000000 */
[----:B------:R-:W-:-:S04]  /*4620*/  @!P2 LOP3.LUT R23, R23, 0x80000000, R5, 0xf8, !PT ;  /* 0x800000001717a812 */ /* 0x000fc800078ef805 */
[----:B------:R-:W-:Y:S01]  /*4630*/  @!P2 LOP3.LUT R25, R23, 0x100000, RZ, 0xfc, !PT ;  /* 0x001000001719a812 */ /* 0x000fe200078efcff */
[----:B0-----:R-:W-:-:S08]  /*4640*/  DFMA R18, R20, -R16, 1 ;  /* 0x3ff000001412742b */ /* 0x001fd00000000810 */
[----:B------:R-:W-:-:S08]  /*4650*/  DFMA R18, R18, R18, R18 ;  /* 0x000000121212722b */ /* 0x000fd00000000012 */
[----:B------:R-:W-:Y:S01]  /*4660*/  DFMA R20, R20, R18, R20 ;  /* 0x000000121414722b */ /* 0x000fe20000000014 */
[----:B------:R-:W-:Y:S01]  /*4670*/  SEL R19, R3, 0x63400000, !P1 ;  /* 0x6340000003137807 */ /* 0x000fe20004800000 */
[----:B------:R-:W-:-:S03]  /*4680*/  IMAD.MOV.U32 R18, RZ, RZ, R4 ;  /* 0x000000ffff127224 */ /* 0x000fc600078e0004 */
[----:B------:R-:W-:-:S03]  /*4690*/  LOP3.LUT R19, R19, 0x800fffff, R5, 0xf8, !PT ;  /* 0x800fffff13137812 */ /* 0x000fc600078ef805 */
[----:B------:R-:W-:-:S03]  /*46a0*/  DFMA R22, R20, -R16, 1 ;  /* 0x3ff000001416742b */ /* 0x000fc60000000810 */
[----:B------:R-:W-:-:S05]  /*46b0*/  @!P2 DFMA R18, R18, 2, -R24 ;  /* 0x400000001212a82b */ /* 0x000fca0000000818 */
[----:B------:R-:W-:-:S05]  /*46c0*/  DFMA R20, R20, R22, R20 ;  /* 0x000000161414722b */ /* 0x000fca0000000014 */
[----:B------:R-:W-:-:S03]  /*46d0*/  @!P2 LOP3.LUT R8, R19, 0x7ff00000, RZ, 0xc0, !PT ;  /* 0x7ff000001308a812 */ /* 0x000fc600078ec0ff */
[----:B------:R-:W-:Y:S02]  /*46e0*/  DMUL R22, R20, R18 ;  /* 0x0000001214167228 */ /* 0x000fe40000000000 */
[----:B------:R-:W-:-:S05]  /*46f0*/  VIADD R24, R8, 0xffffffff ;  /* 0xffffffff08187836 */ /* 0x000fca0000000000 */
[----:B------:R-:W-:Y:S01]  /*4700*/  ISETP.GT.U32.AND P0, PT, R24, 0x7feffffe, PT ;  /* 0x7feffffe1800780c */ /* 0x000fe20003f04070 */
[----:B------:R-:W-:-:S03]  /*4710*/  DFMA R24, R22, -R16, R18 ;  /* 0x800000101618722b */ /* 0x000fc60000000012 */
[----:B------:R-:W-:-:S05]  /*4720*/  ISETP.GT.U32.OR P0, PT, R26, 0x7feffffe, P0 ;  /* 0x7feffffe1a00780c */ /* 0x000fca0000704470 */
[----:B------:R-:W-:-:S08]  /*4730*/  DFMA R24, R20, R24, R22 ;  /* 0x000000181418722b */ /* 0x000fd00000000016 */
[----:B------:R-:W-:Y:S05]  /*4740*/  @P0 BRA `(.L_x_54) ;  /* 0x00000000006c0947 */ /* 0x000fea0003800000 */
[----:B------:R-:W-:Y:S01]  /*4750*/  LOP3.LUT R5, R7, 0x7ff00000, RZ, 0xc0, !PT ;  /* 0x7ff0000007057812 */ /* 0x000fe200078ec0ff */
[----:B------:R-:W-:-:S03]  /*4760*/  IMAD.MOV.U32 R20, RZ, RZ, RZ ;  /* 0x000000ffff147224 */ /* 0x000fc600078e00ff */
[CC--:B------:R-:W-:Y:S02]  /*4770*/  VIADDMNMX R4, R2.reuse, -R5.reuse, 0xb9600000, !PT ;  /* 0xb960000002047446 */ /* 0x0c0fe40007800905 */
[----:B------:R-:W-:Y:S02]  /*4780*/  ISETP.GE.U32.AND P0, PT, R2, R5, PT ;  /* 0x000000050200720c */ /* 0x000fe40003f06070 */
[----:B------:R-:W-:Y:S02]  /*4790*/  VIMNMX R4, PT, PT, R4, 0x46a00000, PT ;  /* 0x46a0000004047848 */ /* 0x000fe40003fe0100 */
[----:B------:R-:W-:-:S05]  /*47a0*/  SEL R3, R3, 0x63400000, !P0 ;  /* 0x6340000003037807 */ /* 0x000fca0004000000 */
[----:B------:R-:W-:-:S04]  /*47b0*/  IMAD.IADD R4, R4, 0x1, -R3 ;  /* 0x0000000104047824 */ /* 0x000fc800078e0a03 */
[----:B------:R-:W-:-:S06]  /*47c0*/  VIADD R21, R4, 0x7fe00000 ;  /* 0x7fe0000004157836 */ /* 0x000fcc0000000000 */
[----:B------:R-:W-:-:S10]  /*47d0*/  DMUL R2, R24, R20 ;  /* 0x0000001418027228 */ /* 0x000fd40000000000 */
[----:B------:R-:W-:-:S13]  /*47e0*/  FSETP.GTU.AND P0, PT, |R3|, 1.469367938527859385e-39, PT ;  /* 0x001000000300780b */ /* 0x000fda0003f0c200 */
[----:B------:R-:W-:Y:S05]  /*47f0*/  @P0 BRA `(.L_x_55) ;  /* 0x0000000000940947 */ /* 0x000fea0003800000 */
[----:B------:R-:W-:Y:S01]  /*4800*/  DFMA R16, R24, -R16, R18 ;  /* 0x800000101810722b */ /* 0x000fe20000000012 */
[----:B------:R-:W-:-:S09]  /*4810*/  IMAD.MOV.U32 R20, RZ, RZ, RZ ;  /* 0x000000ffff147224 */ /* 0x000fd200078e00ff */
[C---:B------:R-:W-:Y:S02]  /*4820*/  FSETP.NEU.AND P0, PT, R17.reuse, RZ, PT ;  /* 0x000000ff1100720b */ /* 0x040fe40003f0d000 */
[----:B------:R-:W-:-:S04]  /*4830*/  LOP3.LUT R5, R17, 0x80000000, R7, 0x48, !PT ;  /* 0x8000000011057812 */ /* 0x000fc800078e4807 */
[----:B------:R-:W-:-:S07]  /*4840*/  LOP3.LUT R21, R5, R21, RZ, 0xfc, !PT ;  /* 0x0000001505157212 */ /* 0x000fce00078efcff */
[----:B------:R-:W-:Y:S05]  /*4850*/  @!P0 BRA `(.L_x_55) ;  /* 0x00000000007c8947 */ /* 0x000fea0003800000 */
[----:B------:R-:W-:Y:S01]  /*4860*/  IMAD.MOV R7, RZ, RZ, -R4 ;  /* 0x000000ffff077224 */ /* 0x000fe200078e0a04 */
[----:B------:R-:W-:Y:S01]  /*4870*/  DMUL.RP R20, R24, R20 ;  /* 0x0000001418147228 */ /* 0x000fe20000008000 */
[----:B------:R-:W-:-:S06]  /*4880*/  IMAD.MOV.U32 R6, RZ, RZ, RZ ;  /* 0x000000ffff067224 */ /* 0x000fcc00078e00ff */
[----:B------:R-:W-:-:S03]  /*4890*/  DFMA R6, R2, -R6, R24 ;  /* 0x800000060206722b */ /* 0x000fc60000000018 */
[----:B------:R-:W-:-:S03]  /*48a0*/  LOP3.LUT R5, R21, R5, RZ, 0x3c, !PT ;  /* 0x0000000515057212 */ /* 0x000fc600078e3cff */
[----:B------:R-:W-:-:S04]  /*48b0*/  IADD3 R6, PT, PT, -R4, -0x43300000, RZ ;  /* 0xbcd0000004067810 */ /* 0x000fc80007ffe1ff */
[----:B------:R-:W-:-:S04]  /*48c0*/  FSETP.NEU.AND P0, PT, |R7|, R6, PT ;  /* 0x000000060700720b */ /* 0x000fc80003f0d200 */
[----:B------:R-:W-:Y:S02]  /*48d0*/  FSEL R2, R20, R2, !P0 ;  /* 0x0000000214027208 */ /* 0x000fe40004000000 */
[----:B------:R-:W-:Y:S01]  /*48e0*/  FSEL R3, R5, R3, !P0 ;  /* 0x0000000305037208 */ /* 0x000fe20004000000 */
[----:B------:R-:W-:Y:S06]  /*48f0*/  BRA `(.L_x_55) ;  /* 0x0000000000547947 */ /* 0x000fec0003800000 */
.L_x_54:
[----:B------:R-:W-:-:S14]  /*4900*/  DSETP.NAN.AND P0, PT, R4, R4, PT ;  /* 0x000000040400722a */ /* 0x000fdc0003f08000 */
[----:B------:R-:W-:Y:S05]  /*4910*/  @P0 BRA `(.L_x_56) ;  /* 0x0000000000440947 */ /* 0x000fea0003800000 */
[----:B------:R-:W-:-:S14]  /*4920*/  DSETP.NAN.AND P0, PT, R6, R6, PT ;  /* 0x000000060600722a */ /* 0x000fdc0003f08000 */
[----:B------:R-:W-:Y:S05]  /*4930*/  @P0 BRA `(.L_x_57) ;  /* 0x0000000000300947 */ /* 0x000fea0003800000 */
[----:B------:R-:W-:Y:S01]  /*4940*/  ISETP.NE.AND P0, PT, R8, R27, PT ;  /* 0x0000001b0800720c */ /* 0x000fe20003f05270 */
[----:B------:R-:W-:Y:S02]  /*4950*/  IMAD.MOV.U32 R2, RZ, RZ, 0x0 ;  /* 0x00000000ff027424 */ /* 0x000fe400078e00ff */
[----:B------:R-:W-:-:S10]  /*4960*/  IMAD.MOV.U32 R3, RZ, RZ, -0x80000 ;  /* 0xfff80000ff037424 */ /* 0x000fd400078e00ff */
[----:B------:R-:W-:Y:S05]  /*4970*/  @!P0 BRA `(.L_x_55) ;  /* 0x0000000000348947 */ /* 0x000fea0003800000 */
[----:B------:R-:W-:Y:S02]  /*4980*/  ISETP.NE.AND P0, PT, R8, 0x7ff00000, PT ;  /* 0x7ff000000800780c */ /* 0x000fe40003f05270 */
[----:B------:R-:W-:Y:S02]  /*4990*/  LOP3.LUT R3, R5, 0x80000000, R7, 0x48, !PT ;  /* 0x8000000005037812 */ /* 0x000fe400078e4807 */
[----:B------:R-:W-:-:S13]  /*49a0*/  ISETP.EQ.OR P0, PT, R27, RZ, !P0 ;  /* 0x000000ff1b00720c */ /* 0x000fda0004702670 */
[----:B------:R-:W-:Y:S01]  /*49b0*/  @P0 LOP3.LUT R4, R3, 0x7ff00000, RZ, 0xfc, !PT ;  /* 0x7ff0000003040812 */ /* 0x000fe200078efcff */
[----:B------:R-:W-:Y:S02]  /*49c0*/  @!P0 IMAD.MOV.U32 R2, RZ, RZ, RZ ;  /* 0x000000ffff028224 */ /* 0x000fe400078e00ff */
[----:B------:R-:W-:Y:S02]  /*49d0*/  @P0 IMAD.MOV.U32 R2, RZ, RZ, RZ ;  /* 0x000000ffff020224 */ /* 0x000fe400078e00ff */
[----:B------:R-:W-:Y:S01]  /*49e0*/  @P0 IMAD.MOV.U32 R3, RZ, RZ, R4 ;  /* 0x000000ffff030224 */ /* 0x000fe200078e0004 */
[----:B------:R-:W-:Y:S06]  /*49f0*/  BRA `(.L_x_55) ;  /* 0x0000000000147947 */ /* 0x000fec0003800000 */
.L_x_57:
[----:B------:R-:W-:Y:S01]  /*4a00*/  LOP3.LUT R3, R7, 0x80000, RZ, 0xfc, !PT ;  /* 0x0008000007037812 */ /* 0x000fe200078efcff */
[----:B------:R-:W-:Y:S01]  /*4a10*/  IMAD.MOV.U32 R2, RZ, RZ, R6 ;  /* 0x000000ffff027224 */ /* 0x000fe200078e0006 */
[----:B------:R-:W-:Y:S06]  /*4a20*/  BRA `(.L_x_55) ;  /* 0x0000000000087947 */ /* 0x000fec0003800000 */
.L_x_56:
[----:B------:R-:W-:Y:S01]  /*4a30*/  LOP3.LUT R3, R5, 0x80000, RZ, 0xfc, !PT ;  /* 0x0008000005037812 */ /* 0x000fe200078efcff */
[----:B------:R-:W-:-:S07]  /*4a40*/  IMAD.MOV.U32 R2, RZ, RZ, R4 ;  /* 0x000000ffff027224 */ /* 0x000fce00078e0004 */
.L_x_55:
[----:B------:R-:W-:Y:S05]  /*4a50*/  BSYNC.RECONVERGENT B2 ;  /* 0x0000000000027941 */ /* 0x000fea0003800200 */
.L_x_53:
[----:B------:R-:W-:Y:S02]  /*4a60*/  IMAD.MOV.U32 R4, RZ, RZ, R2 ;  /* 0x000000ffff047224 */ /* 0x000fe400078e0002 */
[----:B------:R-:W-:Y:S02]  /*4a70*/  IMAD.MOV.U32 R5, RZ, RZ, R3 ;  /* 0x000000ffff057224 */ /* 0x000fe400078e0003 */
[----:B------:R-:W-:Y:S02]  /*4a80*/  IMAD.MOV.U32 R2, RZ, RZ, R0 ;  /* 0x000000ffff027224 */ /* 0x000fe400078e0000 */
[----:B------:R-:W-:-:S04]  /*4a90*/  IMAD.MOV.U32 R3, RZ, RZ, 0x0 ;  /* 0x00000000ff037424 */ /* 0x000fc800078e00ff */
[----:B------:R-:W-:Y:S05]  /*4aa0*/  RET.REL.NODEC R2 `(_Z6jacobiPdS_Pii) ;  /* 0xffffffb402547950 */ /* 0x000fea0003c3ffff */
        .weak           $__internal_2_$__cuda_sm20_dsqrt_rn_f64_mediumpath_v1
        .type           $__internal_2_$__cuda_sm20_dsqrt_rn_f64_mediumpath_v1,@function
        .size           $__internal_2_$__cuda_sm20_dsqrt_rn_f64_mediumpath_v1,(.L_x_65 - $__internal_2_$__cuda_sm20_dsqrt_rn_f64_mediumpath_v1)
$__internal_2_$__cuda_sm20_dsqrt_rn_f64_mediumpath_v1:
[----:B------:R-:W-:Y:S01]  /*4ab0*/  ISETP.GE.U32.AND P0, PT, R18, -0x3400000, PT ;  /* 0xfcc000001200780c */ /* 0x000fe20003f06070 */
[----:B------:R-:W-:Y:S01]  /*4ac0*/  BSSY.RECONVERGENT B3, `(.L_x_58) ;  /* 0x0000025000037945 */ /* 0x000fe20003800200 */
[----:B------:R-:W-:Y:S02]  /*4ad0*/  IMAD.MOV.U32 R20, RZ, RZ, R8 ;  /* 0x000000ffff147224 */ /* 0x000fe400078e0008 */
[----:B------:R-:W-:-:S09]  /*4ae0*/  IMAD.MOV.U32 R18, RZ, RZ, R0 ;  /* 0x000000ffff127224 */ /* 0x000fd200078e0000 */
[----:B------:R-:W-:Y:S05]  /*4af0*/  @!P0 BRA `(.L_x_59) ;  /* 0x0000000000208947 */ /* 0x000fea0003800000 */
[----:B------:R-:W-:-:S10]  /*4b00*/  DFMA.RM R4, R4, R20, R18 ;  /* 0x000000140404722b */ /* 0x000fd40000004012 */
[----:B------:R-:W-:-:S05]  /*4b10*/  IADD3 R18, P0, PT, R4, 0x1, RZ ;  /* 0x0000000104127810 */ /* 0x000fca0007f1e0ff */
[----:B------:R-:W-:-:S06]  /*4b20*/  IMAD.X R19, RZ, RZ, R5, P0 ;  /* 0x000000ffff137224 */ /* 0x000fcc00000e0605 */
[----:B------:R-:W-:-:S08]  /*4b30*/  DFMA.RP R6, -R4, R18, R6 ;  /* 0x000000120406722b */ /* 0x000fd00000008106 */
[----:B------:R-:W-:-:S06]  /*4b40*/  DSETP.GT.AND P0, PT, R6, RZ, PT ;  /* 0x000000ff0600722a */ /* 0x000fcc0003f04000 */
[----:B------:R-:W-:Y:S02]  /*4b50*/  FSEL R4, R18, R4, P0 ;  /* 0x0000000412047208 */ /* 0x000fe40000000000 */
[----:B------:R-:W-:Y:S01]  /*4b60*/  FSEL R5, R19, R5, P0 ;  /* 0x0000000513057208 */ /* 0x000fe20000000000 */
[----:B------:R-:W-:Y:S06]  /*4b70*/  BRA `(.L_x_60) ;  /* 0x0000000000647947 */ /* 0x000fec0003800000 */
.L_x_59:
[----:B------:R-:W-:-:S14]  /*4b80*/  DSETP.NE.AND P0, PT, R6, RZ, PT ;  /* 0x000000ff0600722a */ /* 0x000fdc0003f05000 */
[----:B------:R-:W-:Y:S05]  /*4b90*/  @!P0 BRA `(.L_x_61) ;  /* 0x0000000000588947 */ /* 0x000fea0003800000 */
[----:B------:R-:W-:-:S13]  /*4ba0*/  ISETP.GE.AND P0, PT, R7, RZ, PT ;  /* 0x000000ff0700720c */ /* 0x000fda0003f06270 */
[----:B------:R-:W-:Y:S02]  /*4bb0*/  @!P0 IMAD.MOV.U32 R4, RZ, RZ, 0x0 ;  /* 0x00000000ff048424 */ /* 0x000fe400078e00ff */
[----:B------:R-:W-:Y:S01]  /*4bc0*/  @!P0 IMAD.MOV.U32 R5, RZ, RZ, -0x80000 ;  /* 0xfff80000ff058424 */ /* 0x000fe200078e00ff */
[----:B------:R-:W-:Y:S06]  /*4bd0*/  @!P0 BRA `(.L_x_60) ;  /* 0x00000000004c8947 */ /* 0x000fec0003800000 */
[----:B------:R-:W-:-:S13]  /*4be0*/  ISETP.GT.AND P0, PT, R7, 0x7fefffff, PT ;  /* 0x7fefffff0700780c */ /* 0x000fda0003f04270 */
[----:B------:R-:W-:Y:S05]  /*4bf0*/  @P0 BRA `(.L_x_61) ;  /* 0x0000000000400947 */ /* 0x000fea0003800000 */
[----:B------:R-:W-:Y:S01]  /*4c00*/  DMUL R6, R6, 8.11296384146066816958e+31 ;  /* 0x4690000006067828 */ /* 0x000fe20000000000 */
[----:B------:R-:W-:Y:S02]  /*4c10*/  IMAD.MOV.U32 R4, RZ, RZ, RZ ;  /* 0x000000ffff047224 */ /* 0x000fe400078e00ff */
[----:B------:R-:W-:Y:S02]  /*4c20*/  IMAD.MOV.U32 R20, RZ, RZ, 0x0 ;  /* 0x00000000ff147424 */ /* 0x000fe400078e00ff */
[----:B------:R-:W-:Y:S01]  /*4c30*/  IMAD.MOV.U32 R21, RZ, RZ, 0x3fd80000 ;  /* 0x3fd80000ff157424 */ /* 0x000fe200078e00ff */
[----:B------:R-:W0:Y:S02]  /*4c40*/  MUFU.RSQ64H R5, R7 ;  /* 0x0000000700057308 */ /* 0x000e240000001c00 */
[----:B0-----:R-:W-:-:S08]  /*4c50*/  DMUL R18, R4, R4 ;  /* 0x0000000404127228 */ /* 0x001fd00000000000 */
[----:B------:R-:W-:-:S08]  /*4c60*/  DFMA R18, R6, -R18, 1 ;  /* 0x3ff000000612742b */ /* 0x000fd00000000812 */
[----:B------:R-:W-:Y:S02]  /*4c70*/  DFMA R20, R18, R20, 0.5 ;  /* 0x3fe000001214742b */ /* 0x000fe40000000014 */
[----:B------:R-:W-:-:S08]  /*4c80*/  DMUL R18, R4, R18 ;  /* 0x0000001204127228 */ /* 0x000fd00000000000 */
[----:B------:R-:W-:-:S08]  /*4c90*/  DFMA R18, R20, R18, R4 ;  /* 0x000000121412722b */ /* 0x000fd00000000004 */
[----:B------:R-:W-:Y:S02]  /*4ca0*/  DMUL R4, R6, R18 ;  /* 0x0000001206047228 */ /* 0x000fe40000000000 */
[----:B------:R-:W-:-:S06]  /*4cb0*/  VIADD R19, R19, 0xfff00000 ;  /* 0xfff0000013137836 */ /* 0x000fcc0000000000 */
[----:B------:R-:W-:-:S08]  /*4cc0*/  DFMA R20, R4, -R4, R6 ;  /* 0x800000040414722b */ /* 0x000fd00000000006 */
[----:B------:R-:W-:-:S10]  /*4cd0*/  DFMA R4, R18, R20, R4 ;  /* 0x000000141204722b */ /* 0x000fd40000000004 */
[----:B------:R-:W-:Y:S01]  /*4ce0*/  VIADD R5, R5, 0xfcb00000 ;  /* 0xfcb0000005057836 */ /* 0x000fe20000000000 */
[----:B------:R-:W-:Y:S06]  /*4cf0*/  BRA `(.L_x_60) ;  /* 0x0000000000047947 */ /* 0x000fec0003800000 */
.L_x_61:
[----:B------:R-:W-:-:S11]  /*4d00*/  DADD R4, R6, R6 ;  /* 0x0000000006047229 */ /* 0x000fd60000000006 */
.L_x_60:
[----:B------:R-:W-:Y:S05]  /*4d10*/  BSYNC.RECONVERGENT B3 ;  /* 0x0000000000037941 */ /* 0x000fea0003800200 */
.L_x_58:
[----:B------:R-:W-:Y:S02]  /*4d20*/  IMAD.MOV.U32 R17, RZ, RZ, 0x0 ;  /* 0x00000000ff117424 */ /* 0x000fe400078e00ff */
[----:B------:R-:W-:Y:S02]  /*4d30*/  IMAD.MOV.U32 R22, RZ, RZ, R4 ;  /* 0x000000ffff167224 */ /* 0x000fe400078e0004 */
[----:B------:R-:W-:Y:S01]  /*4d40*/  IMAD.MOV.U32 R23, RZ, RZ, R5 ;  /* 0x000000ffff177224 */ /* 0x000fe200078e0005 */
[----:B------:R-:W-:Y:S06]  /*4d50*/  RET.REL.NODEC R16 `(_Z6jacobiPdS_Pii) ;  /* 0xffffffb010a87950 */ /* 0x000fec0003c3ffff */
.L_x_62:
        /* <DEDUP_REMOVED lines=10> */
.L_x_65:


//--------------------- .nv.shared.reserved.0     --------------------------
	.section	.nv.shared.reserved.0,"aw",@nobits
	.weak		__nv_reservedSMEM_offset_0_alias
	.size		__nv_reservedSMEM_offset_0_alias, 0, 64
	.other		__nv_reservedSMEM_offset_0_alias,@"STO_CUDA_RESERVED_SHARED STV_DEFAULT"
__nv_reservedSMEM_offset_0_alias:
	.zero		0
	.zero		64


//--------------------- .nv.constant0._Z5checkPdidPi --------------------------
	.section	.nv.constant0._Z5checkPdidPi,"a",@progbits
	.sectionflags	@""
	.align	4
.nv.constant0._Z5checkPdidPi:
	.zero		928


//--------------------- .nv.constant0._Z6jacobiPdS_Pii --------------------------
	.section	.nv.constant0._Z6jacobiPdS_Pii,"a",@progbits
	.sectionflags	@""
	.align	4
.nv.constant0._Z6jacobiPdS_Pii:
	.zero		924


//--------------------- SYMBOLS --------------------------

	.type		.nv.reservedSmem.offset0,@object
	.size		.nv.reservedSmem.offset0,0x4
